def matmul_kernel(
    a_ptr,
    b_ptr,
    c_ptr,
    M,
    N,
    K,
    stride_am,
    stride_ak,
    stride_bk,
    stride_bn,
    stride_cm,
    stride_cn,
    BLOCK_M: tl.constexpr,
    BLOCK_N: tl.constexpr,
    BLOCK_K: tl.constexpr,
    GROUP_M: tl.constexpr,
):
    pid = tl.program_id(axis=0)
    num_pid_m = tl.cdiv(M, BLOCK_M)
    num_pid_n = tl.cdiv(N, BLOCK_N)
    num_pid_in_group = GROUP_M * num_pid_n
    group_id = pid // num_pid_in_group
    first_pid_m = group_id * GROUP_M
    group_size_m = min(num_pid_m - first_pid_m, GROUP_M)
    pid_m = first_pid_m + ((pid % num_pid_in_group) % group_size_m)
    pid_n = (pid % num_pid_in_group) // group_size_m

    offs_am = (pid_m * BLOCK_M + tl.arange(0, BLOCK_M)) % M
    offs_bn = (pid_n * BLOCK_N + tl.arange(0, BLOCK_N)) % N
    offs_k = tl.arange(0, BLOCK_K)
    a_ptrs = a_ptr + offs_am[:, None] * stride_am + offs_k[None, :] * stride_ak
    b_ptrs = b_ptr + offs_k[:, None] * stride_bk + offs_bn[None, :] * stride_bn

    acc = tl.zeros((BLOCK_M, BLOCK_N), dtype=tl.float32)
    for kk in range(0, tl.cdiv(K, BLOCK_K)):
        a = tl.load(a_ptrs, mask=offs_k[None, :] < K - kk * BLOCK_K, other=0.0)
        b = tl.load(b_ptrs, mask=offs_k[:, None] < K - kk * BLOCK_K, other=0.0)
        acc = tl.dot(a, b, acc)
        a_ptrs += BLOCK_K * stride_ak
        b_ptrs += BLOCK_K * stride_bk

    c = acc.to(c_ptr.dtype.element_ty)
    offs_cm = pid_m * BLOCK_M + tl.arange(0, BLOCK_M)
    offs_cn = pid_n * BLOCK_N + tl.arange(0, BLOCK_N)
    c_ptrs = c_ptr + offs_cm[:, None] * stride_cm + offs_cn[None, :] * stride_cn
    mask = (offs_cm[:, None] < M) & (offs_cn[None, :] < N)
    tl.store(c_ptrs, c, mask=mask)

# config = {"BLOCK_K": 32, "BLOCK_M": 128, "BLOCK_N": 128, "GROUP_M": 8, "arch": "sm_100", "dtype": "fp16", "num_ctas": 1, "num_stages": 3, "num_warps": 4}
# arch = sm_100


// ===== COMPILED SASS (sm_100a) =====

	.target	sm_100a

	.elftype	@"ET_EXEC"


//--------------------- .note.nv.tkinfo           --------------------------
	.section	.note.nv.tkinfo,"",@"SHT_NOTE"
	.sectionflags	@"SHF_NOTE_NV_TKINFO"
	.tkinfo
        /*0018*/ 	.word	0x00000081
        /*0030*/ 	.string	""
        /*0030*/ 	.string	"ptxas-blackwell"
        /*0030*/ 	.string	"Cuda compilation tools, release 12.9, V12.9.86"
        /*0030*/ 	.string	"Build cuda_12.9.r12.9/compiler.36037853_0"
        /*0030*/ 	.string	"-v  -suppress-debug-info  -lineinfo  -arch sm_100a "



//--------------------- .note.nv.cuver            --------------------------
	.section	.note.nv.cuver,"",@"SHT_NOTE"
	.sectionflags	@"SHF_NOTE_NV_CUVER"
        /*0018*/ 	.short	0x0001
        /*001a*/ 	.short	0x0064
        /*001c*/ 	.short	0x0001
        /*001e*/ 	.short	0x0000
        /*0020*/ 	.short	0x0001
        /*0022*/ 	.short	0x0000


//--------------------- .nv.info                  --------------------------
	.section	.nv.info,"",@"SHT_CUDA_INFO"
	.align	4


	//----- nvinfo : EIATTR_REGCOUNT
	.align		4
        /*0000*/ 	.byte	0x04, 0x2f
        /*0002*/ 	.short	(.L_4 - .L_3)
	.align		4
.L_3:
        /*0004*/ 	.word	index@(matmul_kernel)
        /*0008*/ 	.word	0x000000b7


	//----- nvinfo : EIATTR_FRAME_SIZE
	.align		4
.L_4:
        /*000c*/ 	.byte	0x04, 0x11
        /*000e*/ 	.short	(.L_6 - .L_5)
	.align		4
.L_5:
        /*0010*/ 	.word	index@($__internal_2_$__cuda_sm10x_tcgen05_guardrail_trap_unallocated_columns_being_dealloced)
        /*0014*/ 	.word	0x00000000


	//----- nvinfo : EIATTR_FRAME_SIZE
	.align		4
.L_6:
        /*0018*/ 	.byte	0x04, 0x11
        /*001a*/ 	.short	(.L_8 - .L_7)
	.align		4
.L_7:
        /*001c*/ 	.word	index@($__internal_1_$__cuda_sm10x_tcgen05_guardrail_trap_phase_invalid_during_alloc)
        /*0020*/ 	.word	0x00000000


	//----- nvinfo : EIATTR_FRAME_SIZE
	.align		4
.L_8:
        /*0024*/ 	.byte	0x04, 0x11
        /*0026*/ 	.short	(.L_10 - .L_9)
	.align		4
.L_9:
        /*0028*/ 	.word	index@($__internal_0_$__cuda_sm10x_tcgen05_guardrail_trap_col_being_dealloced_not_returned_by_alloc)
        /*002c*/ 	.word	0x00000000


	//----- nvinfo : EIATTR_FRAME_SIZE
	.align		4
.L_10:
        /*0030*/ 	.byte	0x04, 0x11
        /*0032*/ 	.short	(.L_12 - .L_11)
	.align		4
.L_11:
        /*0034*/ 	.word	index@(matmul_kernel)
        /*0038*/ 	.word	0x00000000


	//----- nvinfo : EIATTR_MIN_STACK_SIZE
	.align		4
.L_12:
        /*003c*/ 	.byte	0x04, 0x12
        /*003e*/ 	.short	(.L_14 - .L_13)
	.align		4
.L_13:
        /*0040*/ 	.word	index@(matmul_kernel)
        /*0044*/ 	.word	0x00000000
.L_14:


//--------------------- .nv.info.matmul_kernel    --------------------------
	.section	.nv.info.matmul_kernel,"",@"SHT_CUDA_INFO"
	.sectionflags	@""
	.align	4


	//----- nvinfo : EIATTR_CUDA_API_VERSION
	.align		4
        /*0000*/ 	.byte	0x04, 0x37
        /*0002*/ 	.short	(.L_16 - .L_15)
.L_15:
        /*0004*/ 	.word	0x00000081


	//----- nvinfo : EIATTR_KPARAM_INFO
	.align		4
.L_16:
        /*0008*/ 	.byte	0x04, 0x17
        /*000a*/ 	.short	(.L_18 - .L_17)
.L_17:
        /*000c*/ 	.word	0x00000000
        /*0010*/ 	.short	0x000d
        /*0012*/ 	.short	0x0048
        /*0014*/ 	.byte	0x00, 0xf4, 0x21, 0x00


	//----- nvinfo : EIATTR_KPARAM_INFO
	.align		4
.L_18:
        /*0018*/ 	.byte	0x04, 0x17
        /*001a*/ 	.short	(.L_20 - .L_19)
.L_19:
        /*001c*/ 	.word	0x00000000
        /*0020*/ 	.short	0x000c
        /*0022*/ 	.short	0x0040
        /*0024*/ 	.byte	0x00, 0xf4, 0x21, 0x00


	//----- nvinfo : EIATTR_KPARAM_INFO
	.align		4
.L_20:
        /*0028*/ 	.byte	0x04, 0x17
        /*002a*/ 	.short	(.L_22 - .L_21)
.L_21:
        /*002c*/ 	.word	0x00000000
        /*0030*/ 	.short	0x000b
        /*0032*/ 	.short	0x0038
        /*0034*/ 	.byte	0x00, 0xf0, 0x11, 0x00


	//----- nvinfo : EIATTR_KPARAM_INFO
	.align		4
.L_22:
        /*0038*/ 	.byte	0x04, 0x17
        /*003a*/ 	.short	(.L_24 - .L_23)
.L_23:
        /*003c*/ 	.word	0x00000000
        /*0040*/ 	.short	0x000a
        /*0042*/ 	.short	0x0034
        /*0044*/ 	.byte	0x00, 0xf0, 0x11, 0x00


	//----- nvinfo : EIATTR_KPARAM_INFO
	.align		4
.L_24:
        /*0048*/ 	.byte	0x04, 0x17
        /*004a*/ 	.short	(.L_26 - .L_25)
.L_25:
        /*004c*/ 	.word	0x00000000
        /*0050*/ 	.short	0x0009
        /*0052*/ 	.short	0x0030
        /*0054*/ 	.byte	0x00, 0xf0, 0x11, 0x00


	//----- nvinfo : EIATTR_KPARAM_INFO
	.align		4
.L_26:
        /*0058*/ 	.byte	0x04, 0x17
        /*005a*/ 	.short	(.L_28 - .L_27)
.L_27:
        /*005c*/ 	.word	0x00000000
        /*0060*/ 	.short	0x0008
        /*0062*/ 	.short	0x002c
        /*0064*/ 	.byte	0x00, 0xf0, 0x11, 0x00


	//----- nvinfo : EIATTR_KPARAM_INFO
	.align		4
.L_28:
        /*0068*/ 	.byte	0x04, 0x17
        /*006a*/ 	.short	(.L_30 - .L_29)
.L_29:
        /*006c*/ 	.word	0x00000000
        /*0070*/ 	.short	0x0007
        /*0072*/ 	.short	0x0028
        /*0074*/ 	.byte	0x00, 0xf0, 0x11, 0x00


	//----- nvinfo : EIATTR_KPARAM_INFO
	.align		4
.L_30:
        /*0078*/ 	.byte	0x04, 0x17
        /*007a*/ 	.short	(.L_32 - .L_31)
.L_31:
        /*007c*/ 	.word	0x00000000
        /*0080*/ 	.short	0x0006
        /*0082*/ 	.short	0x0024
        /*0084*/ 	.byte	0x00, 0xf0, 0x11, 0x00


	//----- nvinfo : EIATTR_KPARAM_INFO
	.align		4
.L_32:
        /*0088*/ 	.byte	0x04, 0x17
        /*008a*/ 	.short	(.L_34 - .L_33)
.L_33:
        /*008c*/ 	.word	0x00000000
        /*0090*/ 	.short	0x0005
        /*0092*/ 	.short	0x0020
        /*0094*/ 	.byte	0x00, 0xf0, 0x11, 0x00


	//----- nvinfo : EIATTR_KPARAM_INFO
	.align		4
.L_34:
        /*0098*/ 	.byte	0x04, 0x17
        /*009a*/ 	.short	(.L_36 - .L_35)
.L_35:
        /*009c*/ 	.word	0x00000000
        /*00a0*/ 	.short	0x0004
        /*00a2*/ 	.short	0x001c
        /*00a4*/ 	.byte	0x00, 0xf0, 0x11, 0x00


	//----- nvinfo : EIATTR_KPARAM_INFO
	.align		4
.L_36:
        /*00a8*/ 	.byte	0x04, 0x17
        /*00aa*/ 	.short	(.L_38 - .L_37)
.L_37:
        /*00ac*/ 	.word	0x00000000
        /*00b0*/ 	.short	0x0003
        /*00b2*/ 	.short	0x0018
        /*00b4*/ 	.byte	0x00, 0xf0, 0x11, 0x00


	//----- nvinfo : EIATTR_KPARAM_INFO
	.align		4
.L_38:
        /*00b8*/ 	.byte	0x04, 0x17
        /*00ba*/ 	.short	(.L_40 - .L_39)
.L_39:
        /*00bc*/ 	.word	0x00000000
        /*00c0*/ 	.short	0x0002
        /*00c2*/ 	.short	0x0010
        /*00c4*/ 	.byte	0x00, 0xf4, 0x21, 0x00


	//----- nvinfo : EIATTR_KPARAM_INFO
	.align		4
.L_40:
        /*00c8*/ 	.byte	0x04, 0x17
        /*00ca*/ 	.short	(.L_42 - .L_41)
.L_41:
        /*00cc*/ 	.word	0x00000000
        /*00d0*/ 	.short	0x0001
        /*00d2*/ 	.short	0x0008
        /*00d4*/ 	.byte	0x00, 0xf4, 0x21, 0x00


	//----- nvinfo : EIATTR_KPARAM_INFO
	.align		4
.L_42:
        /*00d8*/ 	.byte	0x04, 0x17
        /*00da*/ 	.short	(.L_44 - .L_43)
.L_43:
        /*00dc*/ 	.word	0x00000000
        /*00e0*/ 	.short	0x0000
        /*00e2*/ 	.short	0x0000
        /*00e4*/ 	.byte	0x00, 0xf4, 0x21, 0x00


	//----- nvinfo : EIATTR_AT_ENTRY_FRAGMENTS
	.align		4
.L_44:
        /*00e8*/ 	.byte	0x04, 0x4f
        /*00ea*/ 	.short	(.L_46 - .L_45)


	//   ....[0]....
.L_45:
        /*00ec*/ 	.word	0x00000004


	//----- nvinfo : EIATTR_RESERVED_SMEM_USED
	.align		4
.L_46:
        /*00f0*/ 	.byte	0x01, 0x41
	.zero		2


	//----- nvinfo : EIATTR_SPARSE_MMA_MASK
	.align		4
        /*00f4*/ 	.byte	0x03, 0x50
        /*00f6*/ 	.short	0x0000


	//----- nvinfo : EIATTR_TCGEN05_1CTA_USED
	.align		4
        /*00f8*/ 	.byte	0x01, 0x51
	.zero		2


	//----- nvinfo : EIATTR_MAXREG_COUNT
	.align		4
        /*00fc*/ 	.byte	0x03, 0x1b
        /*00fe*/ 	.short	0x00ff


	//----- nvinfo : EIATTR_NUM_BARRIERS
	.align		4
        /*0100*/ 	.byte	0x02, 0x4c
        /*0102*/ 	.byte	0x01
	.zero		1


	//----- nvinfo : EIATTR_INT_WARP_WIDE_INSTR_OFFSETS
	.align		4
        /*0104*/ 	.byte	0x04, 0x31
        /*0106*/ 	.short	(.L_48 - .L_47)


	//   ....[0]....
.L_47:
        /*0108*/ 	.word	0x000029d0


	//   ....[1]....
        /*010c*/ 	.word	0x000029e0


	//   ....[2]....
        /*0110*/ 	.word	0x00003ee0


	//   ....[3]....
        /*0114*/ 	.word	0x0000a8d0


	//   ....[4]....
        /*0118*/ 	.word	0x0000a920


	//----- nvinfo : EIATTR_COOP_GROUP_MASK_REGIDS
	.align		4
.L_48:
        /*011c*/ 	.byte	0x04, 0x29
        /*011e*/ 	.short	(.L_50 - .L_49)


	//   ....[0]....
.L_49:
        /*0120*/ 	.word	0xffffffff


	//   ....[1]....
        /*0124*/ 	.word	0xffffffff


	//   ....[2]....
        /*0128*/ 	.word	0xffffffff


	//   ....[3]....
        /*012c*/ 	.word	0xffffffff


	//----- nvinfo : EIATTR_COOP_GROUP_INSTR_OFFSETS
	.align		4
.L_50:
        /*0130*/ 	.byte	0x04, 0x28
        /*0132*/ 	.short	(.L_52 - .L_51)


	//   ....[0]....
.L_51:
        /*0134*/ 	.word	0x00000070


	//   ....[1]....
        /*0138*/ 	.word	0x00000330


	//   ....[2]....
        /*013c*/ 	.word	0x0000a760


	//   ....[3]....
        /*0140*/ 	.word	0x0000a9d0


	//----- nvinfo : EIATTR_VRC_CTA_INIT_COUNT
	.align		4
.L_52:
        /*0144*/ 	.byte	0x02, 0x4a
        /*0146*/ 	.byte	0x80
	.zero		1


	//----- nvinfo : EIATTR_MBARRIER_INSTR_OFFSETS
	.align		4
        /*0148*/ 	.byte	0x04, 0x39
        /*014a*/ 	.short	(.L_54 - .L_53)


	//   ....[0]....
.L_53:
        /*014c*/ 	.word	0x00002af0
        /*0150*/ 	.word	0x000000ff
        /*0154*/ 	.word	0x00000000
        /*0158*/ 	.short	0x0100
        /*015a*/ 	.byte	0x08
	.zero		1


	//   ....[1]....
        /*015c*/ 	.word	0x00003f30
        /*0160*/ 	.word	0x000000ff
        /*0164*/ 	.word	0x00004008
        /*0168*/ 	.short	0x0100
        /*016a*/ 	.byte	0x0b
	.zero		1


	//   ....[2]....
        /*016c*/ 	.word	0x00005bc0
        /*0170*/ 	.word	0x000000ff
        /*0174*/ 	.word	0x00000000
        /*0178*/ 	.short	0x010a
        /*017a*/ 	.byte	0x08
	.zero		1


	//   ....[3]....
        /*017c*/ 	.word	0x000067a0
        /*0180*/ 	.word	0x000000ff
        /*0184*/ 	.word	0x00000000
        /*0188*/ 	.short	0x010a
        /*018a*/ 	.byte	0x08
	.zero		1


	//   ....[4]....
        /*018c*/ 	.word	0x00006920
        /*0190*/ 	.word	0x000000ff
        /*0194*/ 	.word	0x00004000
        /*0198*/ 	.short	0x0108
        /*019a*/ 	.byte	0x0b
	.zero		1


	//   ....[5]....
        /*019c*/ 	.word	0x00006a10
        /*01a0*/ 	.word	0x000000ff
        /*01a4*/ 	.word	0x00004008
        /*01a8*/ 	.short	0x0108
        /*01aa*/ 	.byte	0x0b
	.zero		1


	//   ....[6]....
        /*01ac*/ 	.word	0x0000a9f0
        /*01b0*/ 	.word	0x000000ff
        /*01b4*/ 	.word	0x00000000
        /*01b8*/ 	.short	0x010a
        /*01ba*/ 	.byte	0x08
	.zero		1


	//   ....[7]....
        /*01bc*/ 	.word	0x0000aa20
        /*01c0*/ 	.word	0x000000ff
        /*01c4*/ 	.word	0x00000000
        /*01c8*/ 	.short	0x010a
        /*01ca*/ 	.byte	0x08
	.zero		1


	//----- nvinfo : EIATTR_NUM_MBARRIERS
	.align		4
.L_54:
        /*01cc*/ 	.byte	0x03, 0x38
        /*01ce*/ 	.short	0x0002


	//----- nvinfo : EIATTR_EXIT_INSTR_OFFSETS
	.align		4
        /*01d0*/ 	.byte	0x04, 0x1c
        /*01d2*/ 	.short	(.L_56 - .L_55)


	//   ....[0]....
.L_55:
        /*01d4*/ 	.word	0x0000a9e0


	//----- nvinfo : EIATTR_REQNTID
	.align		4
.L_56:
        /*01d8*/ 	.byte	0x04, 0x10
        /*01da*/ 	.short	(.L_58 - .L_57)
.L_57:
        /*01dc*/ 	.word	0x00000080
        /*01e0*/ 	.word	0x00000001
        /*01e4*/ 	.word	0x00000001


	//----- nvinfo : EIATTR_CRS_STACK_SIZE
	.align		4
.L_58:
        /*01e8*/ 	.byte	0x04, 0x1e
        /*01ea*/ 	.short	(.L_60 - .L_59)
.L_59:
        /*01ec*/ 	.word	0x00000000


	//----- nvinfo : EIATTR_CBANK_PARAM_SIZE
	.align		4
.L_60:
        /*01f0*/ 	.byte	0x03, 0x19
        /*01f2*/ 	.short	0x0050


	//----- nvinfo : EIATTR_PARAM_CBANK
	.align		4
        /*01f4*/ 	.byte	0x04, 0x0a
        /*01f6*/ 	.short	(.L_62 - .L_61)
	.align		4
.L_61:
        /*01f8*/ 	.word	index@(.nv.constant0.matmul_kernel)
        /*01fc*/ 	.short	0x0380
        /*01fe*/ 	.short	0x0050


	//----- nvinfo : EIATTR_SW_WAR
	.align		4
.L_62:
        /*0200*/ 	.byte	0x04, 0x36
        /*0202*/ 	.short	(.L_64 - .L_63)
.L_63:
        /*0204*/ 	.word	0x00000008
.L_64:


//--------------------- .nv.compat                --------------------------
	.section	.nv.compat,"",@"SHT_CUDA_COMPAT_INFO"
	.align	4
        /*0000*/ 	.byte	0x02, 0x02, 0x02, 0x00, 0x02, 0x05, 0x05, 0x00, 0x02, 0x03, 0x00, 0x00, 0x02, 0x06, 0x01, 0x00


//--------------------- .nv.callgraph             --------------------------
	.section	.nv.callgraph,"",@"SHT_CUDA_CALLGRAPH"
	.align	4
	.sectionentsize	8
	.align		4
        /*0000*/ 	.word	0x00000000
	.align		4
        /*0004*/ 	.word	0xffffffff
	.align		4
        /*0008*/ 	.word	0x00000000
	.align		4
        /*000c*/ 	.word	0xfffffffe
	.align		4
        /*0010*/ 	.word	0x00000000
	.align		4
        /*0014*/ 	.word	0xfffffffd
	.align		4
        /*0018*/ 	.word	0x00000000
	.align		4
        /*001c*/ 	.word	0xfffffffc


//--------------------- .text.matmul_kernel       --------------------------
	.section	.text.matmul_kernel,"ax",@progbits
	.align	128
        .global         matmul_kernel
        .type           matmul_kernel,@function
        .size           matmul_kernel,(.L_x_21 - matmul_kernel)
        .other          matmul_kernel,@"STO_CUDA_ENTRY STV_DEFAULT"
matmul_kernel:
.text.matmul_kernel:
[----:B------:R-:W0:Y:S01]  /*0000*/  LDC R1, c[0x0][0x37c] ;  /* 0x0000df00ff017b82 */ /* 0x000e220000000800 */
[----:B------:R-:W1:Y:S01]  /*0010*/  S2R R101, SR_TID.X ;  /* 0x0000000000657919 */ /* 0x000e620000002100 */
[----:B------:R-:W2:Y:S01]  /*0020*/  LDCU.64 UR22, c[0x0][0x358] ;  /* 0x00006b00ff1677ac */ /* 0x000ea20008000a00 */
[----:B-1----:R-:W-:-:S13]  /*0030*/  ISETP.GE.U32.AND P0, PT, R101, 0x20, PT ;  /* 0x000000206500780c */ /* 0x002fda0003f06070 */
[----:B------:R-:W-:Y:S02]  /*0040*/  VOTEU.ANY UP0, P0 ;  /* 0x0000000000ff7886 */ /* 0x000fe40000000100 */
[----:B0-2---:R-:W-:Y:S05]  /*0050*/  BRA.U UP0, `(.L_x_0) ;  /* 0x0000000100b87547 */ /* 0x005fea000b800000 */
[----:B------:R-:W0:Y:S01]  /*0060*/  S2UR UR6, SR_CgaCtaId ;  /* 0x00000000000679c3 */ /* 0x000e220000008800 */
[----:B------:R-:W-:Y:S01]  /*0070*/  NOP ;  /* 0x0000000000007918 */ /* 0x000fe20000000000 */
[----:B------:R-:W-:Y:S02]  /*0080*/  UMOV UR4, 0x40 ;  /* 0x0000004000047882 */ /* 0x000fe40000000000 */
[----:B0-----:R-:W-:-:S09]  /*0090*/  ULEA UR4, UR6, UR4, 0x18 ;  /* 0x0000000406047291 */ /* 0x001fd2000f8ec0ff */
[----:B------:R-:W0:Y:S01]  /*00a0*/  LDS.U8 R0, [UR4] ;  /* 0x00000004ff007984 */ /* 0x000e220008000000 */
[----:B------:R-:W-:Y:S02]  /*00b0*/  UMOV UR4, 0x400 ;  /* 0x0000040000047882 */ /* 0x000fe40000000000 */
[----:B------:R-:W-:Y:S01]  /*00c0*/  ULEA UR4, UR6, UR4, 0x18 ;  /* 0x0000000406047291 */ /* 0x000fe2000f8ec0ff */
[----:B0-----:R-:W-:-:S13]  /*00d0*/  ISETP.NE.AND P0, PT, R0, RZ, PT ;  /* 0x000000ff0000720c */ /* 0x001fda0003f05270 */
[----:B------:R-:W-:Y:S05]  /*00e0*/  @P0 BRA `(.L_x_1) ;  /* 0x00000000007c0947 */ /* 0x000fea0003800000 */
[----:B------:R-:W-:-:S13]  /*00f0*/  ELECT P0, URZ, PT ;  /* 0x0000000000ff782f */ /* 0x000fda0003800000 */
[----:B------:R-:W-:Y:S05]  /*0100*/  @!P0 BRA `(.L_x_2) ;  /* 0x0000000000848947 */ /* 0x000fea0003800000 */
[----:B------:R-:W-:Y:S01]  /*0110*/  UMOV UR5, 0x8 ;  /* 0x0000000800057882 */ /* 0x000fe20000000000 */
[----:B------:R-:W-:Y:S02]  /*0120*/  IMAD.MOV.U32 R4, RZ, RZ, 0x1 ;  /* 0x00000001ff047424 */ /* 0x000fe400078e00ff */
[----:B------:R-:W-:Y:S02]  /*0130*/  IMAD.MOV.U32 R5, RZ, RZ, 0xff ;  /* 0x000000ffff057424 */ /* 0x000fe400078e00ff */
[----:B------:R-:W-:Y:S04]  /*0140*/  DEPBAR.LE SB0, 0x36 ;  /* 0x00008d800000791a */ /* 0x000fe80000000000 */
[----:B------:R-:W0:Y:S02]  /*0150*/  UTCATOMSWS.FIND_AND_SET.ALIGN UP1, UR5, UR5 ;  /* 0x00000005000575e3 */ /* 0x000e240008020800 */
[----:B0-----:R-:W-:-:S04]  /*0160*/  PLOP3.LUT P0, PT, PT, PT, UP1, 0x80, 0x8 ;  /* 0x000000000008781c */ /* 0x001fc80003f0f018 */
[----:B------:R-:W-:-:S04]  /*0170*/  SEL R0, RZ, 0xffffffff, !P0 ;  /* 0xffffffffff007807 */ /* 0x000fc80004000000 */
[----:B------:R-:W-:Y:S01]  /*0180*/  ISETP.NE.AND P0, PT, R0, RZ, PT ;  /* 0x000000ff0000720c */ /* 0x000fe20003f05270 */
[----:B------:R-:W-:-:S12]  /*0190*/  IMAD.U32 R0, RZ, RZ, UR5 ;  /* 0x00000005ff007e24 */ /* 0x000fd8000f8e00ff */
[----:B------:R-:W-:Y:S05]  /*01a0*/  @P0 BRA `(.L_x_3) ;  /* 0x0000000000240947 */ /* 0x000fea0003800000 */
.L_x_4:
[----:B------:R-:W-:Y:S05]  /*01b0*/  NANOSLEEP 0x64 ;  /* 0x000000640000795d */ /* 0x000fea0003800000 */
[----:B------:R-:W-:-:S05]  /*01c0*/  UMOV UR5, 0x8 ;  /* 0x0000000800057882 */ /* 0x000fca0000000000 */
[----:B------:R-:W-:Y:S04]  /*01d0*/  DEPBAR.LE SB0, 0x36 ;  /* 0x00008d800000791a */ /* 0x000fe80000000000 */
[----:B------:R-:W0:Y:S02]  /*01e0*/  UTCATOMSWS.FIND_AND_SET.ALIGN UP1, UR5, UR5 ;  /* 0x00000005000575e3 */ /* 0x000e240008020800 */
[----:B0-----:R-:W-:-:S04]  /*01f0*/  PLOP3.LUT P0, PT, PT, PT, UP1, 0x80, 0x8 ;  /* 0x000000000008781c */ /* 0x001fc80003f0f018 */
[----:B------:R-:W-:-:S04]  /*0200*/  SEL R0, RZ, 0xffffffff, !P0 ;  /* 0xffffffffff007807 */ /* 0x000fc80004000000 */
[----:B------:R-:W-:Y:S01]  /*0210*/  ISETP.NE.AND P0, PT, R0, RZ, PT ;  /* 0x000000ff0000720c */ /* 0x000fe20003f05270 */
[----:B------:R-:W-:-:S12]  /*0220*/  IMAD.U32 R0, RZ, RZ, UR5 ;  /* 0x00000005ff007e24 */ /* 0x000fd8000f8e00ff */
[----:B------:R-:W-:Y:S05]  /*0230*/  @!P0 BRA `(.L_x_4) ;  /* 0xfffffffc00dc8947 */ /* 0x000fea000383ffff */
.L_x_3:
[C---:B------:R-:W-:Y:S01]  /*0240*/  VIADD R3, R0.reuse, 0x10 ;  /* 0x0000001000037836 */ /* 0x040fe20000000000 */
[----:B------:R-:W-:Y:S01]  /*0250*/  UMOV UR5, 0x50 ;  /* 0x0000005000057882 */ /* 0x000fe20000000000 */
[----:B------:R-:W-:Y:S01]  /*0260*/  SHF.L.U32 R2, R5, R0, RZ ;  /* 0x0000000005027219 */ /* 0x000fe200000006ff */
[----:B------:R-:W-:Y:S01]  /*0270*/  ULEA UR5, UR6, UR5, 0x18 ;  /* 0x0000000506057291 */ /* 0x000fe2000f8ec0ff */
[----:B------:R-:W-:Y:S01]  /*0280*/  IMAD.SHL.U32 R0, R0, 0x20, RZ ;  /* 0x0000002000007824 */ /* 0x000fe200078e00ff */
[----:B------:R-:W-:-:S04]  /*0290*/  SHF.L.U32 R3, R4, R3, RZ ;  /* 0x0000000304037219 */ /* 0x000fc800000006ff */
[----:B------:R-:W-:-:S05]  /*02a0*/  LOP3.LUT R2, R3, R2, RZ, 0xfc, !PT ;  /* 0x0000000203027212 */ /* 0x000fca00078efcff */
[----:B------:R0:W-:Y:S04]  /*02b0*/  ATOMS.OR RZ, [UR5], R2 ;  /* 0x00000002ffff798c */ /* 0x0001e8000b000005 */
[----:B------:R0:W-:Y:S01]  /*02c0*/  STS [UR4], R0 ;  /* 0x00000000ff007988 */ /* 0x0001e20008000804 */
[----:B------:R-:W-:Y:S05]  /*02d0*/  BRA `(.L_x_2) ;  /* 0x0000000000107947 */ /* 0x000fea0003800000 */
.L_x_1:
[----:B------:R-:W-:Y:S01]  /*02e0*/  IMAD.MOV.U32 R0, RZ, RZ, -0x1 ;  /* 0xffffffffff007424 */ /* 0x000fe200078e00ff */
[----:B------:R-:W-:-:S04]  /*02f0*/  MOV R2, 0x320 ;  /* 0x0000032000027802 */ /* 0x000fc80000000f00 */
[----:B------:R0:W-:Y:S03]  /*0300*/  STS [UR4], R0 ;  /* 0x00000000ff007988 */ /* 0x0001e60008000804 */
[----:B0-----:R-:W-:Y:S05]  /*0310*/  CALL.REL.NOINC `($__internal_1_$__cuda_sm10x_tcgen05_guardrail_trap_phase_invalid_during_alloc) ;  /* 0x000000a400d87944 */ /* 0x001fea0003c00000 */
.L_x_2:
[----:B------:R-:W-:Y:S05]  /*0320*/  WARPSYNC.ALL ;  /* 0x0000000000007948 */ /* 0x000fea0003800000 */
[----:B------:R-:W-:Y:S01]  /*0330*/  NOP ;  /* 0x0000000000007918 */ /* 0x000fe20000000000 */
.L_x_0:
[----:B------:R-:W1:Y:S01]  /*0340*/  LDC.64 R48, c[0x0][0x398] ;  /* 0x0000e600ff307b82 */ /* 0x000e620000000a00 */
[----:B------:R-:W2:Y:S01]  /*0350*/  S2R R5, SR_CTAID.X ;  /* 0x0000000000057919 */ /* 0x000ea20000002500 */
[----:B------:R-:W-:Y:S01]  /*0360*/  UMOV UR11, 0x400 ;  /* 0x00000400000b7882 */ /* 0x000fe20000000000 */
[----:B------:R-:W3:Y:S01]  /*0370*/  LDCU.128 UR16, c[0x0][0x380] ;  /* 0x00007000ff1077ac */ /* 0x000ee20008000c00 */
[----:B------:R-:W-:-:S04]  /*0380*/  UMOV UR7, 0x1 ;  /* 0x0000000100077882 */ /* 0x000fc80000000000 */
[----:B------:R-:W4:Y:S01]  /*0390*/  S2UR UR5, SR_CgaCtaId ;  /* 0x00000000000579c3 */ /* 0x000f220000008800 */
[----:B01----:R-:W-:Y:S01]  /*03a0*/  VIADD R0, R49, 0x7f ;  /* 0x0000007f31007836 */ /* 0x003fe20000000000 */
[----:B------:R-:W-:Y:S02]  /*03b0*/  IABS R13, R48 ;  /* 0x00000030000d7213 */ /* 0x000fe40000000000 */
[----:B------:R-:W-:Y:S02]  /*03c0*/  LOP3.LUT R43, RZ, R49, RZ, 0x33, !PT ;  /* 0x00000031ff2b7212 */ /* 0x000fe400078e33ff */
[----:B------:R-:W-:Y:S01]  /*03d0*/  SHF.R.S32.HI R3, RZ, 0x1f, R0 ;  /* 0x0000001fff037819 */ /* 0x000fe20000011400 */
[----:B----4-:R-:W-:-:S03]  /*03e0*/  ULEA UR11, UR5, UR11, 0x18 ;  /* 0x0000000b050b7291 */ /* 0x010fc6000f8ec0ff */
[----:B------:R-:W-:Y:S02]  /*03f0*/  LEA.HI R3, R3, R0, RZ, 0x7 ;  /* 0x0000000003037211 */ /* 0x000fe400078f38ff */
[----:B--2---:R-:W-:Y:S01]  /*0400*/  IABS R8, R5 ;  /* 0x0000000500087213 */ /* 0x004fe20000000000 */
[----:B------:R-:W-:Y:S01]  /*0410*/  UIADD3 UR8, UPT, UPT, UR11, 0x4000, URZ ;  /* 0x000040000b087890 */ /* 0x000fe2000fffe0ff */
[----:B------:R-:W-:-:S05]  /*0420*/  SHF.R.S32.HI R3, RZ, 0x7, R3 ;  /* 0x00000007ff037819 */ /* 0x000fca0000011403 */
[----:B------:R-:W-:-:S05]  /*0430*/  IMAD.SHL.U32 R4, R3, 0x8, RZ ;  /* 0x0000000803047824 */ /* 0x000fca00078e00ff */
[-C--:B------:R-:W-:Y:S02]  /*0440*/  IABS R7, R4.reuse ;  /* 0x0000000400077213 */ /* 0x080fe40000000000 */
[----:B------:R-:W-:Y:S02]  /*0450*/  IABS R10, R4 ;  /* 0x00000004000a7213 */ /* 0x000fe40000000000 */
[----:B------:R-:W0:Y:S08]  /*0460*/  I2F.RP R0, R7 ;  /* 0x0000000700007306 */ /* 0x000e300000209400 */
[----:B0-----:R-:W0:Y:S02]  /*0470*/  MUFU.RCP R0, R0 ;  /* 0x0000000000007308 */ /* 0x001e240000001000 */
[----:B0-----:R-:W-:-:S02]  /*0480*/  VIADD R2, R0, 0xffffffe ;  /* 0x0ffffffe00027836 */ /* 0x001fc40000000000 */
[----:B------:R-:W-:-:S04]  /*0490*/  IMAD.MOV R0, RZ, RZ, -R10 ;  /* 0x000000ffff007224 */ /* 0x000fc800078e0a0a */
[----:B------:R0:W1:Y:S02]  /*04a0*/  F2I.FTZ.U32.TRUNC.NTZ R3, R2 ;  /* 0x0000000200037305 */ /* 0x000064000021f000 */
[----:B0-----:R-:W-:Y:S02]  /*04b0*/  IMAD.MOV.U32 R2, RZ, RZ, RZ ;  /* 0x000000ffff027224 */ /* 0x001fe400078e00ff */
[----:B-1----:R-:W-:-:S04]  /*04c0*/  IMAD.MOV R6, RZ, RZ, -R3 ;  /* 0x000000ffff067224 */ /* 0x002fc800078e0a03 */
[----:B------:R-:W-:Y:S02]  /*04d0*/  IMAD R9, R6, R7, RZ ;  /* 0x0000000706097224 */ /* 0x000fe400078e02ff */
[----:B------:R-:W-:Y:S02]  /*04e0*/  IMAD.MOV.U32 R6, RZ, RZ, R8 ;  /* 0x000000ffff067224 */ /* 0x000fe400078e0008 */
[----:B------:R-:W-:-:S06]  /*04f0*/  IMAD.HI.U32 R3, R3, R9, R2 ;  /* 0x0000000903037227 */ /* 0x000fcc00078e0002 */
[----:B------:R-:W-:-:S04]  /*0500*/  IMAD.HI.U32 R3, R3, R6, RZ ;  /* 0x0000000603037227 */ /* 0x000fc800078e00ff */
[----:B------:R-:W-:Y:S01]  /*0510*/  IMAD R0, R3, R0, R6 ;  /* 0x0000000003007224 */ /* 0x000fe200078e0206 */
[----:B------:R-:W-:Y:S04]  /*0520*/  BAR.SYNC.DEFER_BLOCKING 0x0 ;  /* 0x0000000000007b1d */ /* 0x000fe80000010000 */
[----:B------:R-:W-:-:S13]  /*0530*/  ISETP.GT.U32.AND P1, PT, R7, R0, PT ;  /* 0x000000000700720c */ /* 0x000fda0003f24070 */
[----:B------:R-:W-:Y:S02]  /*0540*/  @!P1 IMAD.IADD R0, R0, 0x1, -R7 ;  /* 0x0000000100009824 */ /* 0x000fe400078e0a07 */
[----:B------:R-:W-:Y:S01]  /*0550*/  @!P1 VIADD R3, R3, 0x1 ;  /* 0x0000000103039836 */ /* 0x000fe20000000000 */
[----:B------:R-:W-:Y:S02]  /*0560*/  ISETP.NE.AND P1, PT, R4, RZ, PT ;  /* 0x000000ff0400720c */ /* 0x000fe40003f25270 */
[----:B------:R-:W-:Y:S02]  /*0570*/  ISETP.GE.U32.AND P0, PT, R0, R7, PT ;  /* 0x000000070000720c */ /* 0x000fe40003f06070 */
[----:B------:R-:W-:-:S04]  /*0580*/  LOP3.LUT R0, R5, R4, RZ, 0x3c, !PT ;  /* 0x0000000405007212 */ /* 0x000fc800078e3cff */
[----:B------:R-:W-:Y:S01]  /*0590*/  ISETP.GE.AND P2, PT, R0, RZ, PT ;  /* 0x000000ff0000720c */ /* 0x000fe20003f46270 */
[----:B------:R-:W-:-:S06]  /*05a0*/  VIADD R0, R48, 0x7f ;  /* 0x0000007f30007836 */ /* 0x000fcc0000000000 */
[----:B------:R-:W-:-:S04]  /*05b0*/  @P0 VIADD R3, R3, 0x1 ;  /* 0x0000000103030836 */ /* 0x000fc80000000000 */
[----:B------:R-:W-:Y:S01]  /*05c0*/  IMAD.MOV.U32 R2, RZ, RZ, R3 ;  /* 0x000000ffff027224 */ /* 0x000fe200078e0003 */
[----:B------:R-:W-:-:S03]  /*05d0*/  SHF.R.S32.HI R3, RZ, 0x1f, R0 ;  /* 0x0000001fff037819 */ /* 0x000fc60000011400 */
[----:B------:R-:W-:Y:S01]  /*05e0*/  @!P2 IMAD.MOV R2, RZ, RZ, -R2 ;  /* 0x000000ffff02a224 */ /* 0x000fe200078e0a02 */
[----:B------:R-:W-:Y:S02]  /*05f0*/  @!P1 LOP3.LUT R2, RZ, R4, RZ, 0x33, !PT ;  /* 0x00000004ff029212 */ /* 0x000fe400078e33ff */
[----:B------:R-:W-:-:S03]  /*0600*/  LEA.HI R3, R3, R0, RZ, 0x7 ;  /* 0x0000000003037211 */ /* 0x000fc600078f38ff */
[----:B------:R-:W-:Y:S02]  /*0610*/  IMAD.SHL.U32 R8, R2, 0x8, RZ ;  /* 0x0000000802087824 */ /* 0x000fe400078e00ff */
[----:B------:R-:W-:-:S03]  /*0620*/  IMAD.MOV R2, RZ, RZ, -R2 ;  /* 0x000000ffff027224 */ /* 0x000fc600078e0a02 */
[----:B------:R-:W-:Y:S01]  /*0630*/  LEA.HI.SX32 R3, R3, -R8, 0x19 ;  /* 0x8000000803037211 */ /* 0x000fe200078fcaff */
[----:B------:R-:W-:-:S03]  /*0640*/  IMAD R10, R4, R2, R5 ;  /* 0x00000002040a7224 */ /* 0x000fc600078e0205 */
[----:B------:R-:W-:Y:S02]  /*0650*/  VIMNMX R11, PT, PT, R3, 0x8, PT ;  /* 0x00000008030b7848 */ /* 0x000fe40003fe0100 */
[----:B------:R-:W-:Y:S02]  /*0660*/  IABS R7, R10 ;  /* 0x0000000a00077213 */ /* 0x000fe40000000000 */
[-C--:B------:R-:W-:Y:S02]  /*0670*/  IABS R9, R11.reuse ;  /* 0x0000000b00097213 */ /* 0x080fe40000000000 */
[----:B------:R-:W-:Y:S02]  /*0680*/  IABS R4, R11 ;  /* 0x0000000b00047213 */ /* 0x000fe40000000000 */
[----:B------:R-:W0:Y:S08]  /*0690*/  I2F.RP R0, R9 ;  /* 0x0000000900007306 */ /* 0x000e300000209400 */
[----:B0-----:R-:W0:Y:S02]  /*06a0*/  MUFU.RCP R0, R0 ;  /* 0x0000000000007308 */ /* 0x001e240000001000 */
[----:B0-----:R-:W-:-:S02]  /*06b0*/  VIADD R3, R0, 0xffffffe ;  /* 0x0ffffffe00037836 */ /* 0x001fc40000000000 */
[----:B------:R-:W-:-:S04]  /*06c0*/  IMAD.MOV R0, RZ, RZ, -R4 ;  /* 0x000000ffff007224 */ /* 0x000fc800078e0a04 */
[----:B------:R-:W0:Y:S02]  /*06d0*/  F2I.FTZ.U32.TRUNC.NTZ R3, R3 ;  /* 0x0000000300037305 */ /* 0x000e24000021f000 */
[----:B0-----:R-:W-:-:S04]  /*06e0*/  IMAD.MOV R6, RZ, RZ, -R3 ;  /* 0x000000ffff067224 */ /* 0x001fc800078e0a03 */
[----:B------:R-:W-:Y:S02]  /*06f0*/  IMAD.MOV.U32 R2, RZ, RZ, R6 ;  /* 0x000000ffff027224 */ /* 0x000fe400078e0006 */
[----:B------:R-:W0:Y:S02]  /*0700*/  I2F.RP R6, R13 ;  /* 0x0000000d00067306 */ /* 0x000e240000209400 */
[----:B------:R-:W-:Y:S02]  /*0710*/  IMAD R5, R2, R9, RZ ;  /* 0x0000000902057224 */ /* 0x000fe400078e02ff */
[----:B------:R-:W-:-:S04]  /*0720*/  IMAD.MOV.U32 R2, RZ, RZ, RZ ;  /* 0x000000ffff027224 */ /* 0x000fc800078e00ff */
[----:B------:R-:W-:Y:S01]  /*0730*/  IMAD.HI.U32 R2, R3, R5, R2 ;  /* 0x0000000503027227 */ /* 0x000fe200078e0002 */
[----:B------:R-:W-:-:S05]  /*0740*/  IABS R3, R49 ;  /* 0x0000003100037213 */ /* 0x000fca0000000000 */
[----:B------:R-:W-:Y:S01]  /*0750*/  IMAD.HI.U32 R2, R2, R7, RZ ;  /* 0x0000000702027227 */ /* 0x000fe200078e00ff */
[----:B0-----:R-:W0:Y:S03]  /*0760*/  MUFU.RCP R6, R6 ;  /* 0x0000000600067308 */ /* 0x001e260000001000 */
[----:B------:R-:W-:-:S05]  /*0770*/  IMAD R0, R2, R0, R7 ;  /* 0x0000000002007224 */ /* 0x000fca00078e0207 */
[----:B------:R-:W-:Y:S01]  /*0780*/  ISETP.GT.U32.AND P1, PT, R9, R0, PT ;  /* 0x000000000900720c */ /* 0x000fe20003f24070 */
[----:B------:R-:W1:Y:S01]  /*0790*/  I2F.RP R7, R3 ;  /* 0x0000000300077306 */ /* 0x000e620000209400 */
[----:B0-----:R-:W-:-:S11]  /*07a0*/  VIADD R4, R6, 0xffffffe ;  /* 0x0ffffffe06047836 */ /* 0x001fd60000000000 */
[----:B------:R-:W-:Y:S01]  /*07b0*/  @!P1 IMAD.IADD R0, R0, 0x1, -R9 ;  /* 0x0000000100009824 */ /* 0x000fe200078e0a09 */
[----:B------:R0:W2:Y:S01]  /*07c0*/  F2I.FTZ.U32.TRUNC.NTZ R5, R4 ;  /* 0x0000000400057305 */ /* 0x0000a2000021f000 */
[----:B------:R-:W-:Y:S01]  /*07d0*/  @!P1 VIADD R2, R2, 0x1 ;  /* 0x0000000102029836 */ /* 0x000fe20000000000 */
[----:B------:R-:W-:Y:S02]  /*07e0*/  ISETP.NE.AND P1, PT, R11, RZ, PT ;  /* 0x000000ff0b00720c */ /* 0x000fe40003f25270 */
[----:B------:R-:W-:Y:S02]  /*07f0*/  ISETP.GE.U32.AND P0, PT, R0, R9, PT ;  /* 0x000000090000720c */ /* 0x000fe40003f06070 */
[----:B------:R-:W-:Y:S02]  /*0800*/  LOP3.LUT R0, R10, R11, RZ, 0x3c, !PT ;  /* 0x0000000b0a007212 */ /* 0x000fe400078e3cff */
[----:B-1----:R-:W1:Y:S01]  /*0810*/  MUFU.RCP R7, R7 ;  /* 0x0000000700077308 */ /* 0x002e620000001000 */
[----:B------:R-:W-:Y:S01]  /*0820*/  LOP3.LUT R9, R101, 0x7f, RZ, 0xc0, !PT ;  /* 0x0000007f65097812 */ /* 0x000fe200078ec0ff */
[----:B0-----:R-:W-:Y:S01]  /*0830*/  IMAD.MOV.U32 R4, RZ, RZ, RZ ;  /* 0x000000ffff047224 */ /* 0x001fe200078e00ff */
[----:B------:R-:W-:-:S06]  /*0840*/  ISETP.GE.AND P2, PT, R0, RZ, PT ;  /* 0x000000ff0000720c */ /* 0x000fcc0003f46270 */
[----:B------:R-:W-:-:S04]  /*0850*/  @P0 VIADD R2, R2, 0x1 ;  /* 0x0000000102020836 */ /* 0x000fc80000000000 */
[----:B------:R-:W-:Y:S02]  /*0860*/  IMAD.MOV.U32 R12, RZ, RZ, R2 ;  /* 0x000000ffff0c7224 */ /* 0x000fe400078e0002 */
[----:B--2---:R-:W-:Y:S02]  /*0870*/  IMAD.MOV R2, RZ, RZ, -R5 ;  /* 0x000000ffff027224 */ /* 0x004fe400078e0a05 */
[----:B------:R-:W-:Y:S01]  /*0880*/  @!P2 IMAD.MOV R12, RZ, RZ, -R12 ;  /* 0x000000ffff0ca224 */ /* 0x000fe200078e0a0c */
[----:B------:R-:W-:Y:S01]  /*0890*/  @!P1 LOP3.LUT R12, RZ, R11, RZ, 0x33, !PT ;  /* 0x0000000bff0c9212 */ /* 0x000fe200078e33ff */
[----:B-1----:R-:W-:-:S04]  /*08a0*/  VIADD R6, R7, 0xffffffe ;  /* 0x0ffffffe07067836 */ /* 0x002fc80000000000 */
[----:B------:R-:W-:Y:S01]  /*08b0*/  IMAD.MOV R0, RZ, RZ, -R12 ;  /* 0x000000ffff007224 */ /* 0x000fe200078e0a0c */
[----:B------:R-:W0:Y:S03]  /*08c0*/  F2I.FTZ.U32.TRUNC.NTZ R7, R6 ;  /* 0x0000000600077305 */ /* 0x000e26000021f000 */
[----:B------:R-:W-:Y:S02]  /*08d0*/  IMAD R0, R11, R0, R10 ;  /* 0x000000000b007224 */ /* 0x000fe400078e020a */
[----:B------:R-:W-:Y:S02]  /*08e0*/  IMAD R11, R2, R13, RZ ;  /* 0x0000000d020b7224 */ /* 0x000fe400078e02ff */
[----:B------:R-:W-:Y:S02]  /*08f0*/  IMAD.IADD R0, R8, 0x1, R0 ;  /* 0x0000000108007824 */ /* 0x000fe400078e0200 */
[----:B------:R-:W-:-:S04]  /*0900*/  IMAD.HI.U32 R4, R5, R11, R4 ;  /* 0x0000000b05047227 */ /* 0x000fc800078e0004 */
[----:B------:R-:W-:Y:S01]  /*0910*/  IMAD R2, R0, 0x80, R9 ;  /* 0x0000008000027824 */ /* 0x000fe200078e0209 */
[----:B------:R-:W-:Y:S01]  /*0920*/  SHF.R.U32.HI R0, RZ, 0x5, R101 ;  /* 0x00000005ff007819 */ /* 0x000fe20000011665 */
[----:B0-----:R-:W-:-:S03]  /*0930*/  IMAD.MOV R6, RZ, RZ, -R7 ;  /* 0x000000ffff067224 */ /* 0x001fc600078e0a07 */
[----:B------:R-:W-:Y:S01]  /*0940*/  IABS R8, R2 ;  /* 0x0000000200087213 */ /* 0x000fe20000000000 */
[----:B------:R-:W-:Y:S01]  /*0950*/  IMAD R11, R6, R3, RZ ;  /* 0x00000003060b7224 */ /* 0x000fe200078e02ff */
[----:B------:R-:W-:Y:S01]  /*0960*/  SGXT.U32 R5, R0, 0x2 ;  /* 0x000000020005781a */ /* 0x000fe20000000000 */
[----:B------:R-:W-:Y:S02]  /*0970*/  IMAD.SHL.U32 R0, R12, 0x80, RZ ;  /* 0x000000800c007824 */ /* 0x000fe400078e00ff */
[----:B------:R-:W-:-:S03]  /*0980*/  IMAD.HI.U32 R4, R4, R8, RZ ;  /* 0x0000000804047227 */ /* 0x000fc600078e00ff */
[----:B------:R-:W-:Y:S01]  /*0990*/  LOP3.LUT R5, R0, R5, RZ, 0xfc, !PT ;  /* 0x0000000500057212 */ /* 0x000fe200078efcff */
[----:B------:R-:W-:Y:S02]  /*09a0*/  IMAD.MOV.U32 R6, RZ, RZ, RZ ;  /* 0x000000ffff067224 */ /* 0x000fe400078e00ff */
[----:B------:R-:W-:Y:S01]  /*09b0*/  IMAD.MOV R4, RZ, RZ, -R4 ;  /* 0x000000ffff047224 */ /* 0x000fe200078e0a04 */
[----:B------:R-:W-:Y:S01]  /*09c0*/  LOP3.LUT R17, R5, 0x8, RZ, 0xfc, !PT ;  /* 0x0000000805117812 */ /* 0x000fe200078efcff */
[----:B------:R-:W-:Y:S01]  /*09d0*/  IMAD.HI.U32 R7, R7, R11, R6 ;  /* 0x0000000b07077227 */ /* 0x000fe200078e0006 */
[C---:B------:R-:W-:Y:S02]  /*09e0*/  LOP3.LUT R15, R5.reuse, 0x4, RZ, 0xfc, !PT ;  /* 0x00000004050f7812 */ /* 0x040fe400078efcff */
[----:B------:R-:W-:Y:S01]  /*09f0*/  LOP3.LUT R19, R5, 0xc, RZ, 0xfc, !PT ;  /* 0x0000000c05137812 */ /* 0x000fe200078efcff */
[----:B------:R-:W-:Y:S01]  /*0a00*/  IMAD R6, R13, R4, R8 ;  /* 0x000000040d067224 */ /* 0x000fe200078e0208 */
[----:B------:R-:W-:-:S02]  /*0a10*/  IABS R14, R17 ;  /* 0x00000011000e7213 */ /* 0x000fc40000000000 */
[----:B------:R-:W-:Y:S02]  /*0a20*/  SHF.R.U32.HI R8, RZ, 0x5, R101 ;  /* 0x00000005ff087819 */ /* 0x000fe40000011665 */
[----:B------:R-:W-:Y:S02]  /*0a30*/  IABS R12, R15 ;  /* 0x0000000f000c7213 */ /* 0x000fe40000000000 */
[----:B------:R-:W-:Y:S02]  /*0a40*/  ISETP.GT.U32.AND P0, PT, R13, R6, PT ;  /* 0x000000060d00720c */ /* 0x000fe40003f04070 */
[----:B------:R-:W-:Y:S01]  /*0a50*/  IABS R16, R19 ;  /* 0x0000001300107213 */ /* 0x000fe20000000000 */
[----:B------:R-:W-:Y:S01]  /*0a60*/  IMAD.HI.U32 R4, R7, R12, RZ ;  /* 0x0000000c07047227 */ /* 0x000fe200078e00ff */
[----:B------:R-:W-:Y:S02]  /*0a70*/  R2UR UR9, R8 ;  /* 0x00000000080972ca */ /* 0x000fe400000e0000 */
[----:B------:R-:W-:Y:S01]  /*0a80*/  LOP3.LUT R20, R5, 0x10, RZ, 0xfc, !PT ;  /* 0x0000001005147812 */ /* 0x000fe200078efcff */
[----:B------:R-:W-:Y:S01]  /*0a90*/  IMAD.HI.U32 R8, R7, R14, RZ ;  /* 0x0000000e07087227 */ /* 0x000fe200078e00ff */
[----:B------:R-:W-:-:S02]  /*0aa0*/  ISETP.GE.AND P3, PT, R15, RZ, PT ;  /* 0x000000ff0f00720c */ /* 0x000fc40003f66270 */
[----:B------:R-:W-:Y:S01]  /*0ab0*/  IABS R18, R20 ;  /* 0x0000001400127213 */ /* 0x000fe20000000000 */
[----:B------:R-:W-:Y:S01]  /*0ac0*/  IMAD.HI.U32 R10, R7, R16, RZ ;  /* 0x00000010070a7227 */ /* 0x000fe200078e00ff */
[----:B------:R-:W-:Y:S02]  /*0ad0*/  LOP3.LUT R15, R5, 0x14, RZ, 0xfc, !PT ;  /* 0x00000014050f7812 */ /* 0x000fe400078efcff */
[----:B------:R-:W-:Y:S01]  /*0ae0*/  ISETP.GE.AND P2, PT, R17, RZ, PT ;  /* 0x000000ff1100720c */ /* 0x000fe20003f46270 */
[----:B------:R-:W-:Y:S01]  /*0af0*/  IMAD.MOV R8, RZ, RZ, -R8 ;  /* 0x000000ffff087224 */ /* 0x000fe200078e0a08 */
[C---:B------:R-:W-:Y:S01]  /*0b00*/  LOP3.LUT R17, R5.reuse, 0x20, RZ, 0xfc, !PT ;  /* 0x0000002005117812 */ /* 0x040fe200078efcff */
[----:B------:R-:W-:Y:S01]  /*0b10*/  IMAD.MOV R4, RZ, RZ, -R4 ;  /* 0x000000ffff047224 */ /* 0x000fe200078e0a04 */
[C---:B------:R-:W-:Y:S01]  /*0b20*/  LOP3.LUT R21, R5.reuse, 0x28, RZ, 0xfc, !PT ;  /* 0x0000002805157812 */ /* 0x040fe200078efcff */
[----:B------:R-:W-:Y:S01]  /*0b30*/  IMAD.MOV R10, RZ, RZ, -R10 ;  /* 0x000000ffff0a7224 */ /* 0x000fe200078e0a0a */
[----:B------:R-:W-:Y:S01]  /*0b40*/  LOP3.LUT R25, R5, 0x64, RZ, 0xfc, !PT ;  /* 0x0000006405197812 */ /* 0x000fe200078efcff */
[C---:B------:R-:W-:Y:S01]  /*0b50*/  IMAD R8, R3.reuse, R8, R14 ;  /* 0x0000000803087224 */ /* 0x040fe200078e020e */
[----:B------:R-:W-:Y:S01]  /*0b60*/  IABS R24, R21 ;  /* 0x0000001500187213 */ /* 0x000fe20000000000 */
[C---:B------:R-:W-:Y:S01]  /*0b70*/  IMAD R4, R3.reuse, R4, R12 ;  /* 0x0000000403047224 */ /* 0x040fe200078e020c */
[----:B------:R-:W-:Y:S01]  /*0b80*/  IABS R72, R25 ;  /* 0x0000001900487213 */ /* 0x000fe20000000000 */
[----:B------:R-:W-:Y:S01]  /*0b90*/  @!P0 IMAD.IADD R6, R6, 0x1, -R13 ;  /* 0x0000000106068824 */ /* 0x000fe200078e0a0d */
[C---:B------:R-:W-:Y:S01]  /*0ba0*/  ISETP.GT.U32.AND P6, PT, R3.reuse, R8, PT ;  /* 0x000000080300720c */ /* 0x040fe20003fc4070 */
[C---:B------:R-:W-:Y:S01]  /*0bb0*/  IMAD R12, R3.reuse, R10, R16 ;  /* 0x0000000a030c7224 */ /* 0x040fe200078e0210 */
[----:B------:R-:W-:Y:S01]  /*0bc0*/  ISETP.GT.U32.AND P1, PT, R3, R4, PT ;  /* 0x000000040300720c */ /* 0x000fe20003f24070 */
[----:B------:R-:W-:Y:S01]  /*0bd0*/  IMAD.HI.U32 R11, R7, R18, RZ ;  /* 0x00000012070b7227 */ /* 0x000fe200078e00ff */
[----:B------:R-:W-:Y:S01]  /*0be0*/  ISETP.GT.U32.AND P0, PT, R13, R6, PT ;  /* 0x000000060d00720c */ /* 0x000fe20003f04070 */
[----:B------:R-:W-:Y:S01]  /*0bf0*/  USHF.L.U32 UR4, UR9, 0x15, URZ ;  /* 0x0000001509047899 */ /* 0x000fe200080006ff */
[----:B------:R-:W-:Y:S01]  /*0c00*/  ISETP.GT.U32.AND P5, PT, R3, R12, PT ;  /* 0x0000000c0300720c */ /* 0x000fe20003fa4070 */
[----:B------:R-:W-:Y:S01]  /*0c10*/  IMAD.MOV R11, RZ, RZ, -R11 ;  /* 0x000000ffff0b7224 */ /* 0x000fe200078e0a0b */
[----:B------:R-:W-:Y:S01]  /*0c20*/  IABS R16, R15 ;  /* 0x0000000f00107213 */ /* 0x000fe20000000000 */
[----:B------:R-:W-:Y:S01]  /*0c30*/  ULOP3.LUT UR4, UR4, 0x600000, URZ, 0xc0, !UPT ;  /* 0x0060000004047892 */ /* 0x000fe2000f8ec0ff */
[----:B------:R-:W-:Y:S01]  /*0c40*/  LOP3.LUT R29, R5, 0x6c, RZ, 0xfc, !PT ;  /* 0x0000006c051d7812 */ /* 0x000fe200078efcff */
[----:B------:R-:W-:Y:S01]  /*0c50*/  IMAD R14, R3, R11, R18 ;  /* 0x0000000b030e7224 */ /* 0x000fe200078e0212 */
[----:B------:R-:W-:Y:S01]  /*0c60*/  LOP3.LUT R27, R5, 0x68, RZ, 0xfc, !PT ;  /* 0x00000068051b7812 */ /* 0x000fe200078efcff */
[--C-:B------:R-:W-:Y:S01]  /*0c70*/  @!P6 IMAD.IADD R8, R8, 0x1, -R3.reuse ;  /* 0x000000010808e824 */ /* 0x100fe200078e0a03 */
[----:B------:R-:W-:Y:S01]  /*0c80*/  ISETP.GE.AND P6, PT, R20, RZ, PT ;  /* 0x000000ff1400720c */ /* 0x000fe20003fc6270 */
[----:B------:R-:W-:Y:S01]  /*0c90*/  @!P1 IMAD.IADD R4, R4, 0x1, -R3 ;  /* 0x0000000104049824 */ /* 0x000fe200078e0a03 */
[----:B------:R-:W-:Y:S01]  /*0ca0*/  ISETP.GT.U32.AND P1, PT, R3, R14, PT ;  /* 0x0000000e0300720c */ /* 0x000fe20003f24070 */
[----:B------:R-:W-:Y:S01]  /*0cb0*/  @!P0 IMAD.IADD R6, R6, 0x1, -R13 ;  /* 0x0000000106068824 */ /* 0x000fe200078e0a0d */
[----:B------:R-:W-:Y:S01]  /*0cc0*/  LOP3.LUT R13, R5, 0x18, RZ, 0xfc, !PT ;  /* 0x00000018050d7812 */ /* 0x000fe200078efcff */
[----:B------:R-:W-:Y:S01]  /*0cd0*/  @!P5 IMAD.IADD R12, R12, 0x1, -R3 ;  /* 0x000000010c0cd824 */ /* 0x000fe200078e0a03 */
[----:B------:R-:W-:Y:S01]  /*0ce0*/  ISETP.GT.U32.AND P5, PT, R3, R8, PT ;  /* 0x000000080300720c */ /* 0x000fe20003fa4070 */
[----:B------:R-:W-:Y:S01]  /*0cf0*/  IMAD.HI.U32 R10, R7, R16, RZ ;  /* 0x00000010070a7227 */ /* 0x000fe200078e00ff */
[----:B------:R-:W-:-:S02]  /*0d00*/  ISETP.GT.U32.AND P4, PT, R3, R4, PT ;  /* 0x000000040300720c */ /* 0x000fc40003f84070 */
[----:B------:R-:W-:Y:S01]  /*0d10*/  IABS R18, R13 ;  /* 0x0000000d00127213 */ /* 0x000fe20000000000 */
[----:B------:R-:W-:Y:S01]  /*0d20*/  IMAD.MOV R10, RZ, RZ, -R10 ;  /* 0x000000ffff0a7224 */ /* 0x000fe200078e0a0a */
[----:B------:R-:W-:Y:S01]  /*0d30*/  IABS R20, R17 ;  /* 0x0000001100147213 */ /* 0x000fe20000000000 */
[----:B------:R-:W-:Y:S01]  /*0d40*/  IMAD.MOV.U32 R86, RZ, RZ, R6 ;  /* 0x000000ffff567224 */ /* 0x000fe200078e0006 */
[----:B------:R-:W-:Y:S01]  /*0d50*/  ISETP.GE.AND P0, PT, R19, RZ, PT ;  /* 0x000000ff1300720c */ /* 0x000fe20003f06270 */
[----:B------:R-:W-:Y:S01]  /*0d60*/  IMAD R16, R3, R10, R16 ;  /* 0x0000000a03107224 */ /* 0x000fe200078e0210 */
[----:B------:R-:W-:Y:S01]  /*0d70*/  LOP3.LUT R19, R5, 0x24, RZ, 0xfc, !PT ;  /* 0x0000002405137812 */ /* 0x000fe200078efcff */
[----:B------:R-:W-:Y:S01]  /*0d80*/  IMAD.HI.U32 R10, R7, R18, RZ ;  /* 0x00000012070a7227 */ /* 0x000fe200078e00ff */
[----:B------:R-:W-:Y:S02]  /*0d90*/  IABS R76, R29 ;  /* 0x0000001d004c7213 */ /* 0x000fe40000000000 */
[----:B------:R-:W-:Y:S01]  /*0da0*/  IABS R22, R19 ;  /* 0x0000001300167213 */ /* 0x000fe20000000000 */
[----:B------:R-:W-:Y:S01]  /*0db0*/  IMAD.MOV R10, RZ, RZ, -R10 ;  /* 0x000000ffff0a7224 */ /* 0x000fe200078e0a0a */
[----:B------:R-:W-:Y:S01]  /*0dc0*/  IABS R74, R27 ;  /* 0x0000001b004a7213 */ /* 0x000fe20000000000 */
[--C-:B------:R-:W-:Y:S01]  /*0dd0*/  @!P5 IMAD.IADD R8, R8, 0x1, -R3.reuse ;  /* 0x000000010808d824 */ /* 0x100fe200078e0a03 */
[C---:B------:R-:W-:Y:S01]  /*0de0*/  ISETP.GT.U32.AND P5, PT, R3.reuse, R16, PT ;  /* 0x000000100300720c */ /* 0x040fe20003fa4070 */
[--C-:B------:R-:W-:Y:S01]  /*0df0*/  @!P4 IMAD.IADD R4, R4, 0x1, -R3.reuse ;  /* 0x000000010404c824 */ /* 0x100fe200078e0a03 */
[----:B------:R-:W-:Y:S01]  /*0e00*/  ISETP.GT.U32.AND P4, PT, R3, R12, PT ;  /* 0x0000000c0300720c */ /* 0x000fe20003f84070 */
[----:B------:R-:W-:Y:S01]  /*0e10*/  @!P1 IMAD.IADD R14, R14, 0x1, -R3 ;  /* 0x000000010e0e9824 */ /* 0x000fe200078e0a03 */
[----:B------:R-:W-:Y:S01]  /*0e20*/  LOP3.LUT R31, R5, 0x70, RZ, 0xfc, !PT ;  /* 0x00000070051f7812 */ /* 0x000fe200078efcff */
[----:B------:R-:W-:Y:S01]  /*0e30*/  IMAD R18, R3, R10, R18 ;  /* 0x0000000a03127224 */ /* 0x000fe200078e0212 */
[----:B------:R-:W-:Y:S01]  /*0e40*/  LOP3.LUT R33, R5, 0x74, RZ, 0xfc, !PT ;  /* 0x0000007405217812 */ /* 0x000fe200078efcff */
[----:B------:R-:W-:Y:S01]  /*0e50*/  IMAD.HI.U32 R10, R7, R20, RZ ;  /* 0x00000014070a7227 */ /* 0x000fe200078e00ff */
[----:B------:R-:W-:-:S02]  /*0e60*/  ISETP.GT.U32.AND P1, PT, R3, R14, PT ;  /* 0x0000000e0300720c */ /* 0x000fc40003f24070 */
[----:B------:R-:W-:Y:S01]  /*0e70*/  IABS R78, R31 ;  /* 0x0000001f004e7213 */ /* 0x000fe20000000000 */
[----:B------:R-:W-:Y:S01]  /*0e80*/  IMAD.MOV R10, RZ, RZ, -R10 ;  /* 0x000000ffff0a7224 */ /* 0x000fe200078e0a0a */
[----:B------:R-:W-:Y:S01]  /*0e90*/  IABS R80, R33 ;  /* 0x0000002100507213 */ /* 0x000fe20000000000 */
[--C-:B------:R-:W-:Y:S01]  /*0ea0*/  @!P5 IMAD.IADD R16, R16, 0x1, -R3.reuse ;  /* 0x000000011010d824 */ /* 0x100fe200078e0a03 */
[----:B------:R-:W-:Y:S01]  /*0eb0*/  ISETP.GE.AND P5, PT, R13, RZ, PT ;  /* 0x000000ff0d00720c */ /* 0x000fe20003fa6270 */
[----:B------:R-:W-:Y:S01]  /*0ec0*/  IMAD R20, R3, R10, R20 ;  /* 0x0000000a03147224 */ /* 0x000fe200078e0214 */
[C---:B------:R-:W-:Y:S01]  /*0ed0*/  LOP3.LUT R13, R5.reuse, 0x2c, RZ, 0xfc, !PT ;  /* 0x0000002c050d7812 */ /* 0x040fe200078efcff */
[----:B------:R-:W-:Y:S01]  /*0ee0*/  IMAD.MOV.U32 R10, RZ, RZ, R4 ;  /* 0x000000ffff0a7224 */ /* 0x000fe200078e0004 */
[----:B------:R-:W-:Y:S01]  /*0ef0*/  LOP3.LUT R35, R5, 0x78, RZ, 0xfc, !PT ;  /* 0x0000007805237812 */ /* 0x000fe200078efcff */
[--C-:B------:R-:W-:Y:S01]  /*0f00*/  @!P4 IMAD.IADD R12, R12, 0x1, -R3.reuse ;  /* 0x000000010c0cc824 */ /* 0x100fe200078e0a03 */
[C---:B------:R-:W-:Y:S01]  /*0f10*/  ISETP.GT.U32.AND P4, PT, R3.reuse, R18, PT ;  /* 0x000000120300720c */ /* 0x040fe20003f84070 */
[----:B------:R-:W-:Y:S01]  /*0f20*/  @!P3 IMAD.MOV R10, RZ, RZ, -R10 ;  /* 0x000000ffff0ab224 */ /* 0x000fe200078e0a0a */
[----:B------:R-:W-:Y:S01]  /*0f30*/  ISETP.GT.U32.AND P3, PT, R3, R16, PT ;  /* 0x000000100300720c */ /* 0x000fe20003f64070 */
[----:B------:R-:W-:Y:S01]  /*0f40*/  IMAD.MOV.U32 R28, RZ, RZ, R8 ;  /* 0x000000ffff1c7224 */ /* 0x000fe200078e0008 */
[----:B------:R-:W-:Y:S01]  /*0f50*/  IABS R82, R35 ;  /* 0x0000002300527213 */ /* 0x000fe20000000000 */
[----:B------:R-:W-:Y:S01]  /*0f60*/  @!P1 IMAD.IADD R14, R14, 0x1, -R3 ;  /* 0x000000010e0e9824 */ /* 0x000fe200078e0a03 */
[----:B------:R-:W-:Y:S01]  /*0f70*/  ISETP.GE.AND P1, PT, R15, RZ, PT ;  /* 0x000000ff0f00720c */ /* 0x000fe20003f26270 */
[----:B------:R-:W-:Y:S01]  /*0f80*/  IMAD.HI.U32 R4, R7, R24, RZ ;  /* 0x0000001807047227 */ /* 0x000fe200078e00ff */
[----:B------:R-:W-:-:S03]  /*0f90*/  LOP3.LUT R15, R5, 0x30, RZ, 0xfc, !PT ;  /* 0x00000030050f7812 */ /* 0x000fc600078efcff */
[----:B------:R-:W-:Y:S01]  /*0fa0*/  @!P2 IMAD.MOV R28, RZ, RZ, -R28 ;  /* 0x000000ffff1ca224 */ /* 0x000fe200078e0a1c */
[----:B------:R-:W-:Y:S01]  /*0fb0*/  ISETP.GT.U32.AND P2, PT, R3, R20, PT ;  /* 0x000000140300720c */ /* 0x000fe20003f44070 */
[----:B------:R-:W-:Y:S02]  /*0fc0*/  IMAD.MOV R8, RZ, RZ, -R4 ;  /* 0x000000ffff087224 */ /* 0x000fe400078e0a04 */
[--C-:B------:R-:W-:Y:S02]  /*0fd0*/  @!P4 IMAD.IADD R18, R18, 0x1, -R3.reuse ;  /* 0x000000011212c824 */ /* 0x100fe400078e0a03 */
[----:B------:R-:W-:Y:S01]  /*0fe0*/  @!P3 IMAD.IADD R16, R16, 0x1, -R3 ;  /* 0x000000011010b824 */ /* 0x000fe200078e0a03 */
[----:B------:R-:W-:Y:S01]  /*0ff0*/  ISETP.GE.AND P3, PT, R21, RZ, PT ;  /* 0x000000ff1500720c */ /* 0x000fe20003f66270 */
[C---:B------:R-:W-:Y:S01]  /*1000*/  IMAD R8, R3.reuse, R8, R24 ;  /* 0x0000000803087224 */ /* 0x040fe200078e0218 */
[----:B------:R-:W-:Y:S01]  /*1010*/  ISETP.GT.U32.AND P4, PT, R3, R18, PT ;  /* 0x000000120300720c */ /* 0x000fe20003f84070 */
[----:B------:R-:W-:Y:S01]  /*1020*/  @!P1 IMAD.MOV R16, RZ, RZ, -R16 ;  /* 0x000000ffff109224 */ /* 0x000fe200078e0a10 */
[----:B------:R-:W-:Y:S01]  /*1030*/  IABS R24, R13 ;  /* 0x0000000d00187213 */ /* 0x000fe20000000000 */
[----:B------:R-:W-:Y:S01]  /*1040*/  IMAD.HI.U32 R11, R7, R22, RZ ;  /* 0x00000016070b7227 */ /* 0x000fe200078e00ff */
[----:B------:R-:W-:-:S02]  /*1050*/  ISETP.GT.U32.AND P1, PT, R3, R8, PT ;  /* 0x000000080300720c */ /* 0x000fc40003f24070 */
[----:B------:R-:W-:Y:S01]  /*1060*/  LOP3.LUT R21, R5, 0x58, RZ, 0xfc, !PT ;  /* 0x0000005805157812 */ /* 0x000fe200078efcff */
[----:B------:R-:W-:Y:S02]  /*1070*/  @!P2 IMAD.IADD R20, R20, 0x1, -R3 ;  /* 0x000000011414a824 */ /* 0x000fe400078e0a03 */
[----:B------:R-:W-:Y:S01]  /*1080*/  IMAD.MOV R11, RZ, RZ, -R11 ;  /* 0x000000ffff0b7224 */ /* 0x000fe200078e0a0b */
[----:B------:R-:W-:Y:S01]  /*1090*/  IABS R52, R21 ;  /* 0x0000001500347213 */ /* 0x000fe20000000000 */
[----:B------:R-:W-:Y:S01]  /*10a0*/  @!P0 IMAD.MOV R12, RZ, RZ, -R12 ;  /* 0x000000ffff0c8224 */ /* 0x000fe200078e0a0c */
[C---:B------:R-:W-:Y:S01]  /*10b0*/  ISETP.GT.U32.AND P2, PT, R3.reuse, R20, PT ;  /* 0x000000140300720c */ /* 0x040fe20003f44070 */
[----:B------:R-:W-:Y:S01]  /*10c0*/  IMAD R4, R3, R11, R22 ;  /* 0x0000000b03047224 */ /* 0x000fe200078e0216 */
[----:B------:R-:W-:Y:S01]  /*10d0*/  ISETP.GE.AND P0, PT, R17, RZ, PT ;  /* 0x000000ff1100720c */ /* 0x000fe20003f06270 */
[--C-:B------:R-:W-:Y:S01]  /*10e0*/  @!P4 IMAD.IADD R18, R18, 0x1, -R3.reuse ;  /* 0x000000011212c824 */ /* 0x100fe200078e0a03 */
[----:B------:R-:W-:Y:S01]  /*10f0*/  IABS R22, R15 ;  /* 0x0000000f00167213 */ /* 0x000fe20000000000 */
[----:B------:R-:W-:Y:S01]  /*1100*/  @!P1 IMAD.IADD R8, R8, 0x1, -R3 ;  /* 0x0000000108089824 */ /* 0x000fe200078e0a03 */
[----:B------:R-:W-:Y:S01]  /*1110*/  ISETP.GT.U32.AND P4, PT, R3, R4, PT ;  /* 0x000000040300720c */ /* 0x000fe20003f84070 */
[----:B------:R-:W-:Y:S01]  /*1120*/  IMAD.HI.U32 R11, R7, R24, RZ ;  /* 0x00000018070b7227 */ /* 0x000fe200078e00ff */
[----:B------:R-:W-:-:S02]  /*1130*/  LOP3.LUT R17, R5, 0x34, RZ, 0xfc, !PT ;  /* 0x0000003405117812 */ /* 0x000fc400078efcff */
[----:B------:R-:W-:Y:S01]  /*1140*/  ISETP.GT.U32.AND P1, PT, R3, R8, PT ;  /* 0x000000080300720c */ /* 0x000fe20003f24070 */
[----:B------:R-:W-:Y:S01]  /*1150*/  @!P5 IMAD.MOV R18, RZ, RZ, -R18 ;  /* 0x000000ffff12d224 */ /* 0x000fe200078e0a12 */
[----:B------:R-:W-:Y:S01]  /*1160*/  ISETP.GE.AND P5, PT, R13, RZ, PT ;  /* 0x000000ff0d00720c */ /* 0x000fe20003fa6270 */
[----:B------:R-:W-:Y:S01]  /*1170*/  IMAD.MOV R13, RZ, RZ, -R11 ;  /* 0x000000ffff0d7224 */ /* 0x000fe200078e0a0b */
[----:B------:R-:W-:Y:S01]  /*1180*/  IABS R26, R17 ;  /* 0x00000011001a7213 */ /* 0x000fe20000000000 */
[----:B------:R-:W-:Y:S01]  /*1190*/  @!P2 IMAD.IADD R20, R20, 0x1, -R3 ;  /* 0x000000011414a824 */ /* 0x000fe200078e0a03 */
[----:B------:R-:W-:Y:S01]  /*11a0*/  ISETP.GE.AND P2, PT, R15, RZ, PT ;  /* 0x000000ff0f00720c */ /* 0x000fe20003f46270 */
[----:B------:R-:W-:Y:S01]  /*11b0*/  IMAD.HI.U32 R11, R7, R22, RZ ;  /* 0x00000016070b7227 */ /* 0x000fe200078e00ff */
[----:B------:R-:W-:-:S03]  /*11c0*/  LOP3.LUT R15, R5, 0x40, RZ, 0xfc, !PT ;  /* 0x00000040050f7812 */ /* 0x000fc600078efcff */
[C---:B------:R-:W-:Y:S01]  /*11d0*/  IMAD R24, R3.reuse, R13, R24 ;  /* 0x0000000d03187224 */ /* 0x040fe200078e0218 */
[----:B------:R-:W-:Y:S01]  /*11e0*/  IABS R32, R15 ;  /* 0x0000000f00207213 */ /* 0x000fe20000000000 */
[----:B------:R-:W-:Y:S02]  /*11f0*/  IMAD.MOV.U32 R38, RZ, RZ, R20 ;  /* 0x000000ffff267224 */ /* 0x000fe400078e0014 */
[----:B------:R-:W-:Y:S02]  /*1200*/  IMAD.MOV R11, RZ, RZ, -R11 ;  /* 0x000000ffff0b7224 */ /* 0x000fe400078e0a0b */
[----:B------:R-:W-:Y:S01]  /*1210*/  @!P0 IMAD.MOV R38, RZ, RZ, -R38 ;  /* 0x000000ffff268224 */ /* 0x000fe200078e0a26 */
[C---:B------:R-:W-:Y:S01]  /*1220*/  ISETP.GT.U32.AND P0, PT, R3.reuse, R24, PT ;  /* 0x000000180300720c */ /* 0x040fe20003f04070 */
[----:B------:R-:W-:Y:S01]  /*1230*/  IMAD R20, R3, R11, R22 ;  /* 0x0000000b03147224 */ /* 0x000fe200078e0216 */
[----:B------:R-:W-:Y:S01]  /*1240*/  LOP3.LUT R11, R5, 0x38, RZ, 0xfc, !PT ;  /* 0x00000038050b7812 */ /* 0x000fe200078efcff */
[----:B------:R-:W-:-:S02]  /*1250*/  @!P4 IMAD.IADD R4, R4, 0x1, -R3 ;  /* 0x000000010404c824 */ /* 0x000fc400078e0a03 */
[--C-:B------:R-:W-:Y:S01]  /*1260*/  @!P1 IMAD.IADD R8, R8, 0x1, -R3.reuse ;  /* 0x0000000108089824 */ /* 0x100fe200078e0a03 */
[C---:B------:R-:W-:Y:S01]  /*1270*/  ISETP.GT.U32.AND P1, PT, R3.reuse, R20, PT ;  /* 0x000000140300720c */ /* 0x040fe20003f24070 */
[----:B------:R-:W-:Y:S01]  /*1280*/  @!P6 IMAD.MOV R14, RZ, RZ, -R14 ;  /* 0x000000ffff0ee224 */ /* 0x000fe200078e0a0e */
[----:B------:R-:W-:Y:S01]  /*1290*/  ISETP.GT.U32.AND P4, PT, R3, R4, PT ;  /* 0x000000040300720c */ /* 0x000fe20003f84070 */
[----:B------:R-:W-:Y:S01]  /*12a0*/  IMAD.HI.U32 R13, R7, R26, RZ ;  /* 0x0000001a070d7227 */ /* 0x000fe200078e00ff */
[----:B------:R-:W-:Y:S02]  /*12b0*/  ISETP.GE.AND P6, PT, R19, RZ, PT ;  /* 0x000000ff1300720c */ /* 0x000fe40003fc6270 */
[----:B------:R-:W-:Y:S01]  /*12c0*/  IABS R30, R11 ;  /* 0x0000000b001e7213 */ /* 0x000fe20000000000 */
[----:B------:R-:W-:Y:S01]  /*12d0*/  @!P0 IMAD.IADD R24, R24, 0x1, -R3 ;  /* 0x0000000118188824 */ /* 0x000fe200078e0a03 */
[----:B------:R-:W-:Y:S01]  /*12e0*/  LOP3.LUT R19, R5, 0x4c, RZ, 0xfc, !PT ;  /* 0x0000004c05137812 */ /* 0x000fe200078efcff */
[----:B------:R-:W-:-:S02]  /*12f0*/  IMAD.MOV R13, RZ, RZ, -R13 ;  /* 0x000000ffff0d7224 */ /* 0x000fc400078e0a0d */
[----:B------:R-:W-:Y:S01]  /*1300*/  IMAD.MOV.U32 R42, RZ, RZ, R8 ;  /* 0x000000ffff2a7224 */ /* 0x000fe200078e0008 */
[----:B------:R-:W-:Y:S01]  /*1310*/  ISETP.GT.U32.AND P0, PT, R3, R24, PT ;  /* 0x000000180300720c */ /* 0x000fe20003f04070 */
[--C-:B------:R-:W-:Y:S02]  /*1320*/  @!P1 IMAD.IADD R20, R20, 0x1, -R3.reuse ;  /* 0x0000000114149824 */ /* 0x100fe400078e0a03 */
[----:B------:R-:W-:Y:S01]  /*1330*/  @!P4 IMAD.IADD R4, R4, 0x1, -R3 ;  /* 0x000000010404c824 */ /* 0x000fe200078e0a03 */
[----:B------:R-:W-:Y:S01]  /*1340*/  ISETP.GE.AND P4, PT, R17, RZ, PT ;  /* 0x000000ff1100720c */ /* 0x000fe20003f86270 */
[C---:B------:R-:W-:Y:S01]  /*1350*/  IMAD R26, R3.reuse, R13, R26 ;  /* 0x0000000d031a7224 */ /* 0x040fe200078e021a */
[----:B------:R-:W-:Y:S01]  /*1360*/  ISETP.GT.U32.AND P1, PT, R3, R20, PT ;  /* 0x000000140300720c */ /* 0x000fe20003f24070 */
[----:B------:R-:W-:Y:S01]  /*1370*/  IMAD.MOV.U32 R22, RZ, RZ, R4 ;  /* 0x000000ffff167224 */ /* 0x000fe200078e0004 */
[----:B------:R-:W-:Y:S01]  /*1380*/  LOP3.LUT R17, R5, 0x44, RZ, 0xfc, !PT ;  /* 0x0000004405117812 */ /* 0x000fe200078efcff */
[----:B------:R-:W-:-:S03]  /*1390*/  IMAD.HI.U32 R4, R7, R30, RZ ;  /* 0x0000001e07047227 */ /* 0x000fc600078e00ff */
[----:B------:R-:W-:Y:S01]  /*13a0*/  IABS R34, R17 ;  /* 0x0000001100227213 */ /* 0x000fe20000000000 */
[----:B------:R-:W-:Y:S01]  /*13b0*/  @!P6 IMAD.MOV R22, RZ, RZ, -R22 ;  /* 0x000000ffff16e224 */ /* 0x000fe200078e0a16 */
[----:B------:R-:W-:Y:S01]  /*13c0*/  ISETP.GT.U32.AND P6, PT, R3, R26, PT ;  /* 0x0000001a0300720c */ /* 0x000fe20003fc4070 */
[----:B------:R-:W-:-:S04]  /*13d0*/  IMAD.HI.U32 R8, R7, R32, RZ ;  /* 0x0000002007087227 */ /* 0x000fc800078e00ff */
[----:B------:R-:W-:Y:S02]  /*13e0*/  IMAD.MOV R4, RZ, RZ, -R4 ;  /* 0x000000ffff047224 */ /* 0x000fe400078e0a04 */
[--C-:B------:R-:W-:Y:S01]  /*13f0*/  @!P0 IMAD.IADD R24, R24, 0x1, -R3.reuse ;  /* 0x0000000118188824 */ /* 0x100fe200078e0a03 */
[----:B------:R-:W-:Y:S01]  /*1400*/  ISETP.GE.AND P0, PT, R15, RZ, PT ;  /* 0x000000ff0f00720c */ /* 0x000fe20003f06270 */
[----:B------:R-:W-:Y:S01]  /*1410*/  IMAD.MOV R8, RZ, RZ, -R8 ;  /* 0x000000ffff087224 */ /* 0x000fe200078e0a08 */
[----:B------:R-:W-:Y:S01]  /*1420*/  LOP3.LUT R15, R5, 0x48, RZ, 0xfc, !PT ;  /* 0x00000048050f7812 */ /* 0x000fe200078efcff */
[C---:B------:R-:W-:Y:S02]  /*1430*/  IMAD R4, R3.reuse, R4, R30 ;  /* 0x0000000403047224 */ /* 0x040fe400078e021e */
[C---:B------:R-:W-:Y:S01]  /*1440*/  IMAD R8, R3.reuse, R8, R32 ;  /* 0x0000000803087224 */ /* 0x040fe200078e0220 */
[----:B------:R-:W-:Y:S01]  /*1450*/  IABS R13, R15 ;  /* 0x0000000f000d7213 */ /* 0x000fe20000000000 */
[----:B------:R-:W-:Y:S01]  /*1460*/  @!P1 IMAD.IADD R20, R20, 0x1, -R3 ;  /* 0x0000000114149824 */ /* 0x000fe200078e0a03 */
[----:B------:R-:W-:Y:S01]  /*1470*/  ISETP.GT.U32.AND P1, PT, R3, R4, PT ;  /* 0x000000040300720c */ /* 0x000fe20003f24070 */
[----:B------:R-:W-:-:S02]  /*1480*/  IMAD.MOV.U32 R40, RZ, RZ, R24 ;  /* 0x000000ffff287224 */ /* 0x000fc400078e0018 */
[----:B------:R-:W-:Y:S01]  /*1490*/  @!P3 IMAD.MOV R42, RZ, RZ, -R42 ;  /* 0x000000ffff2ab224 */ /* 0x000fe200078e0a2a */
[----:B------:R-:W-:Y:S01]  /*14a0*/  ISETP.GE.AND P3, PT, R11, RZ, PT ;  /* 0x000000ff0b00720c */ /* 0x000fe20003f66270 */
[----:B------:R-:W-:Y:S01]  /*14b0*/  @!P5 IMAD.MOV R40, RZ, RZ, -R40 ;  /* 0x000000ffff28d224 */ /* 0x000fe200078e0a28 */
[----:B------:R-:W-:Y:S01]  /*14c0*/  ISETP.GT.U32.AND P5, PT, R3, R8, PT ;  /* 0x000000080300720c */ /* 0x000fe20003fa4070 */
[----:B------:R-:W-:Y:S02]  /*14d0*/  @!P6 IMAD.IADD R26, R26, 0x1, -R3 ;  /* 0x000000011a1ae824 */ /* 0x000fe400078e0a03 */
[----:B------:R-:W-:-:S03]  /*14e0*/  IMAD.HI.U32 R11, R7, R34, RZ ;  /* 0x00000022070b7227 */ /* 0x000fc600078e00ff */
[----:B------:R-:W-:Y:S01]  /*14f0*/  ISETP.GT.U32.AND P6, PT, R3, R26, PT ;  /* 0x0000001a0300720c */ /* 0x000fe20003fc4070 */
[----:B------:R-:W-:Y:S02]  /*1500*/  IMAD.MOV R11, RZ, RZ, -R11 ;  /* 0x000000ffff0b7224 */ /* 0x000fe400078e0a0b */
[----:B------:R-:W-:Y:S02]  /*1510*/  IMAD.MOV.U32 R32, RZ, RZ, R13 ;  /* 0x000000ffff207224 */ /* 0x000fe400078e000d */
[----:B------:R-:W-:Y:S01]  /*1520*/  @!P1 IMAD.IADD R4, R4, 0x1, -R3 ;  /* 0x0000000104049824 */ /* 0x000fe200078e0a03 */
[----:B------:R-:W-:Y:S01]  /*1530*/  ISETP.GE.AND P1, PT, R15, RZ, PT ;  /* 0x000000ff0f00720c */ /* 0x000fe20003f26270 */
[----:B------:R-:W-:Y:S01]  /*1540*/  IMAD R30, R3, R11, R34 ;  /* 0x0000000b031e7224 */ /* 0x000fe200078e0222 */
[----:B------:R-:W-:Y:S01]  /*1550*/  LOP3.LUT R15, R5, 0x54, RZ, 0xfc, !PT ;  /* 0x00000054050f7812 */ /* 0x000fe200078efcff */
[----:B------:R-:W-:-:S03]  /*1560*/  IMAD.HI.U32 R11, R7, R32, RZ ;  /* 0x00000020070b7227 */ /* 0x000fc600078e00ff */
[----:B------:R-:W-:Y:S01]  /*1570*/  IABS R36, R15 ;  /* 0x0000000f00247213 */ /* 0x000fe20000000000 */
[----:B------:R-:W-:Y:S01]  /*1580*/  @!P5 IMAD.IADD R8, R8, 0x1, -R3 ;  /* 0x000000010808d824 */ /* 0x000fe200078e0a03 */
[----:B------:R-:W-:Y:S01]  /*1590*/  ISETP.GT.U32.AND P5, PT, R3, R4, PT ;  /* 0x000000040300720c */ /* 0x000fe20003fa4070 */
[----:B------:R-:W-:Y:S01]  /*15a0*/  IMAD.MOV.U32 R44, RZ, RZ, R20 ;  /* 0x000000ffff2c7224 */ /* 0x000fe200078e0014 */
[----:B------:R-:W-:Y:S01]  /*15b0*/  IABS R20, R19 ;  /* 0x0000001300147213 */ /* 0x000fe20000000000 */
[----:B------:R-:W-:Y:S02]  /*15c0*/  IMAD.MOV R11, RZ, RZ, -R11 ;  /* 0x000000ffff0b7224 */ /* 0x000fe400078e0a0b */
[----:B------:R-:W-:Y:S01]  /*15d0*/  @!P2 IMAD.MOV R44, RZ, RZ, -R44 ;  /* 0x000000ffff2ca224 */ /* 0x000fe200078e0a2c */
[----:B------:R-:W-:Y:S01]  /*15e0*/  ISETP.GE.AND P2, PT, R17, RZ, PT ;  /* 0x000000ff1100720c */ /* 0x000fe20003f46270 */
[----:B------:R-:W-:Y:S01]  /*15f0*/  @!P6 IMAD.IADD R26, R26, 0x1, -R3 ;  /* 0x000000011a1ae824 */ /* 0x000fe200078e0a03 */
[C---:B------:R-:W-:Y:S01]  /*1600*/  ISETP.GT.U32.AND P6, PT, R3.reuse, R30, PT ;  /* 0x0000001e0300720c */ /* 0x040fe20003fc4070 */
[----:B------:R-:W-:Y:S01]  /*1610*/  IMAD R24, R3, R11, R32 ;  /* 0x0000000b03187224 */ /* 0x000fe200078e0220 */
[----:B------:R-:W-:Y:S01]  /*1620*/  LOP3.LUT R17, R5, 0x50, RZ, 0xfc, !PT ;  /* 0x0000005005117812 */ /* 0x000fe200078efcff */
[----:B------:R-:W-:-:S03]  /*1630*/  IMAD.HI.U32 R11, R7, R20, RZ ;  /* 0x00000014070b7227 */ /* 0x000fc600078e00ff */
[----:B------:R-:W-:Y:S01]  /*1640*/  IABS R34, R17 ;  /* 0x0000001100227213 */ /* 0x000fe20000000000 */
[----:B------:R-:W-:Y:S02]  /*1650*/  IMAD.MOV R11, RZ, RZ, -R11 ;  /* 0x000000ffff0b7224 */ /* 0x000fe400078e0a0b */
[----:B------:R-:W-:Y:S01]  /*1660*/  @!P5 IMAD.IADD R4, R4, 0x1, -R3 ;  /* 0x000000010404d824 */ /* 0x000fe200078e0a03 */
[C---:B------:R-:W-:Y:S01]  /*1670*/  ISETP.GT.U32.AND P5, PT, R3.reuse, R24, PT ;  /* 0x000000180300720c */ /* 0x040fe20003fa4070 */
[----:B------:R-:W-:Y:S01]  /*1680*/  IMAD R32, R3, R11, R20 ;  /* 0x0000000b03207224 */ /* 0x000fe200078e0214 */
[----:B------:R-:W-:Y:S01]  /*1690*/  IABS R20, R5 ;  /* 0x0000000500147213 */ /* 0x000fe20000000000 */
[----:B------:R-:W-:-:S04]  /*16a0*/  IMAD.HI.U32 R11, R7, R34, RZ ;  /* 0x00000022070b7227 */ /* 0x000fc800078e00ff */
[----:B------:R-:W-:Y:S02]  /*16b0*/  IMAD.MOV.U32 R46, RZ, RZ, R26 ;  /* 0x000000ffff2e7224 */ /* 0x000fe400078e001a */
[----:B------:R-:W-:Y:S01]  /*16c0*/  @!P6 IMAD.IADD R30, R30, 0x1, -R3 ;  /* 0x000000011e1ee824 */ /* 0x000fe200078e0a03 */
[C---:B------:R-:W-:Y:S01]  /*16d0*/  ISETP.GT.U32.AND P6, PT, R3.reuse, R8, PT ;  /* 0x000000080300720c */ /* 0x040fe20003fc4070 */
[----:B------:R-:W-:Y:S02]  /*16e0*/  IMAD.MOV R13, RZ, RZ, -R11 ;  /* 0x000000ffff0d7224 */ /* 0x000fe400078e0a0b */
[----:B------:R-:W-:Y:S01]  /*16f0*/  @!P4 IMAD.MOV R46, RZ, RZ, -R46 ;  /* 0x000000ffff2ec224 */ /* 0x000fe200078e0a2e */
[C---:B------:R-:W-:Y:S01]  /*1700*/  ISETP.GT.U32.AND P4, PT, R3.reuse, R30, PT ;  /* 0x0000001e0300720c */ /* 0x040fe20003f84070 */
[----:B------:R-:W-:Y:S02]  /*1710*/  IMAD R34, R3, R13, R34 ;  /* 0x0000000d03227224 */ /* 0x000fe400078e0222 */
[----:B------:R-:W-:-:S02]  /*1720*/  @!P5 IMAD.IADD R24, R24, 0x1, -R3 ;  /* 0x000000011818d824 */ /* 0x000fc400078e0a03 */
[----:B------:R-:W-:Y:S01]  /*1730*/  IMAD.MOV.U32 R50, RZ, RZ, R4 ;  /* 0x000000ffff327224 */ /* 0x000fe200078e0004 */
[----:B------:R-:W-:Y:S01]  /*1740*/  ISETP.GT.U32.AND P5, PT, R3, R34, PT ;  /* 0x000000220300720c */ /* 0x000fe20003fa4070 */
[----:B------:R-:W-:-:S04]  /*1750*/  IMAD.HI.U32 R13, R7, R52, RZ ;  /* 0x00000034070d7227 */ /* 0x000fc800078e00ff */
[----:B------:R-:W-:Y:S01]  /*1760*/  @!P3 IMAD.MOV R50, RZ, RZ, -R50 ;  /* 0x000000ffff32b224 */ /* 0x000fe200078e0a32 */
[----:B------:R-:W-:Y:S01]  /*1770*/  ISETP.GT.U32.AND P3, PT, R3, R24, PT ;  /* 0x000000180300720c */ /* 0x000fe20003f64070 */
[----:B------:R-:W-:Y:S01]  /*1780*/  @!P4 IMAD.IADD R30, R30, 0x1, -R3 ;  /* 0x000000011e1ec824 */ /* 0x000fe200078e0a03 */
[----:B------:R-:W-:Y:S01]  /*1790*/  ISETP.GE.AND P4, PT, R19, RZ, PT ;  /* 0x000000ff1300720c */ /* 0x000fe20003f86270 */
[----:B------:R-:W-:Y:S01]  /*17a0*/  IMAD.HI.U32 R11, R7, R36, RZ ;  /* 0x00000024070b7227 */ /* 0x000fe200078e00ff */
[----:B------:R-:W-:-:S03]  /*17b0*/  LOP3.LUT R19, R5, 0x60, RZ, 0xfc, !PT ;  /* 0x0000006005137812 */ /* 0x000fc600078efcff */
[----:B------:R-:W-:Y:S01]  /*17c0*/  @!P5 IMAD.IADD R34, R34, 0x1, -R3 ;  /* 0x000000012222d824 */ /* 0x000fe200078e0a03 */
[----:B------:R-:W-:Y:S01]  /*17d0*/  IABS R68, R19 ;  /* 0x0000001300447213 */ /* 0x000fe20000000000 */
[----:B------:R-:W-:Y:S02]  /*17e0*/  IMAD.MOV R13, RZ, RZ, -R13 ;  /* 0x000000ffff0d7224 */ /* 0x000fe400078e0a0d */
[----:B------:R-:W-:Y:S01]  /*17f0*/  @!P6 IMAD.IADD R8, R8, 0x1, -R3 ;  /* 0x000000010808e824 */ /* 0x000fe200078e0a03 */
[----:B------:R-:W-:Y:S01]  /*1800*/  ISETP.GT.U32.AND P5, PT, R3, R34, PT ;  /* 0x000000220300720c */ /* 0x000fe20003fa4070 */
[----:B------:R-:W-:Y:S01]  /*1810*/  IMAD.HI.U32 R4, R7, R68, RZ ;  /* 0x0000004407047227 */ /* 0x000fe200078e00ff */
[----:B------:R-:W-:-:S03]  /*1820*/  ISETP.GT.U32.AND P6, PT, R3, R32, PT ;  /* 0x000000200300720c */ /* 0x000fc60003fc4070 */
[----:B------:R-:W-:Y:S02]  /*1830*/  IMAD.MOV R4, RZ, RZ, -R4 ;  /* 0x000000ffff047224 */ /* 0x000fe400078e0a04 */
[----:B------:R-:W-:Y:S02]  /*1840*/  IMAD.MOV R11, RZ, RZ, -R11 ;  /* 0x000000ffff0b7224 */ /* 0x000fe400078e0a0b */
[----:B------:R-:W-:Y:S02]  /*1850*/  IMAD R68, R3, R4, R68 ;  /* 0x0000000403447224 */ /* 0x000fe400078e0244 */
[----:B------:R-:W-:-:S04]  /*1860*/  IMAD.HI.U32 R4, R7, R72, RZ ;  /* 0x0000004807047227 */ /* 0x000fc800078e00ff */
[----:B------:R-:W-:Y:S01]  /*1870*/  @!P5 IMAD.IADD R34, R34, 0x1, -R3 ;  /* 0x000000012222d824 */ /* 0x000fe200078e0a03 */
[C---:B------:R-:W-:Y:S01]  /*1880*/  ISETP.GT.U32.AND P5, PT, R3.reuse, R68, PT ;  /* 0x000000440300720c */ /* 0x040fe20003fa4070 */
[----:B------:R-:W-:Y:S02]  /*1890*/  IMAD.MOV R4, RZ, RZ, -R4 ;  /* 0x000000ffff047224 */ /* 0x000fe400078e0a04 */
[C---:B------:R-:W-:Y:S02]  /*18a0*/  IMAD R52, R3.reuse, R13, R52 ;  /* 0x0000000d03347224 */ /* 0x040fe400078e0234 */
[----:B------:R-:W-:Y:S02]  /*18b0*/  IMAD R72, R3, R4, R72 ;  /* 0x0000000403487224 */ /* 0x000fe400078e0248 */
[----:B------:R-:W-:-:S04]  /*18c0*/  IMAD.HI.U32 R4, R7, R76, RZ ;  /* 0x0000004c07047227 */ /* 0x000fc800078e00ff */
[C---:B------:R-:W-:Y:S02]  /*18d0*/  IMAD R36, R3.reuse, R11, R36 ;  /* 0x0000000b03247224 */ /* 0x040fe400078e0224 */
[----:B------:R-:W-:Y:S02]  /*18e0*/  @!P5 IMAD.IADD R68, R68, 0x1, -R3 ;  /* 0x000000014444d824 */ /* 0x000fe400078e0a03 */
[----:B------:R-:W-:Y:S02]  /*18f0*/  IMAD.MOV.U32 R54, RZ, RZ, R8 ;  /* 0x000000ffff367224 */ /* 0x000fe400078e0008 */
[----:B------:R-:W-:Y:S01]  /*1900*/  IMAD.MOV.U32 R56, RZ, RZ, R30 ;  /* 0x000000ffff387224 */ /* 0x000fe200078e001e */
[----:B------:R-:W-:Y:S01]  /*1910*/  ISETP.GT.U32.AND P5, PT, R3, R68, PT ;  /* 0x000000440300720c */ /* 0x000fe20003fa4070 */
[----:B------:R-:W-:Y:S02]  /*1920*/  IMAD.MOV R4, RZ, RZ, -R4 ;  /* 0x000000ffff047224 */ /* 0x000fe400078e0a04 */
[----:B------:R-:W-:-:S04]  /*1930*/  IMAD.HI.U32 R8, R7, R74, RZ ;  /* 0x0000004a07087227 */ /* 0x000fc800078e00ff */
[--C-:B------:R-:W-:Y:S01]  /*1940*/  @!P3 IMAD.IADD R24, R24, 0x1, -R3.reuse ;  /* 0x000000011818b824 */ /* 0x100fe200078e0a03 */
[C---:B------:R-:W-:Y:S01]  /*1950*/  ISETP.GT.U32.AND P3, PT, R3.reuse, R52, PT ;  /* 0x000000340300720c */ /* 0x040fe20003f64070 */
[----:B------:R-:W-:Y:S01]  /*1960*/  @!P2 IMAD.MOV R56, RZ, RZ, -R56 ;  /* 0x000000ffff38a224 */ /* 0x000fe200078e0a38 */
[C---:B------:R-:W-:Y:S01]  /*1970*/  ISETP.GT.U32.AND P2, PT, R3.reuse, R36, PT ;  /* 0x000000240300720c */ /* 0x040fe20003f44070 */
[C---:B------:R-:W-:Y:S02]  /*1980*/  IMAD R76, R3.reuse, R4, R76 ;  /* 0x00000004034c7224 */ /* 0x040fe400078e024c */
[----:B------:R-:W-:Y:S02]  /*1990*/  IMAD.MOV R8, RZ, RZ, -R8 ;  /* 0x000000ffff087224 */ /* 0x000fe400078e0a08 */
[----:B------:R-:W-:Y:S01]  /*19a0*/  @!P5 IMAD.IADD R68, R68, 0x1, -R3 ;  /* 0x000000014444d824 */ /* 0x000fe200078e0a03 */
[C---:B------:R-:W-:Y:S01]  /*19b0*/  ISETP.GT.U32.AND P5, PT, R3.reuse, R76, PT ;  /* 0x0000004c0300720c */ /* 0x040fe20003fa4070 */
[----:B------:R-:W-:-:S02]  /*19c0*/  IMAD R74, R3, R8, R74 ;  /* 0x00000008034a7224 */ /* 0x000fc400078e024a */
[----:B------:R-:W-:-:S04]  /*19d0*/  IMAD.HI.U32 R8, R7, R78, RZ ;  /* 0x0000004e07087227 */ /* 0x000fc800078e00ff */
[----:B------:R-:W-:Y:S02]  /*19e0*/  IMAD.MOV R11, RZ, RZ, -R8 ;  /* 0x000000ffff0b7224 */ /* 0x000fe400078e0a08 */
[--C-:B------:R-:W-:Y:S02]  /*19f0*/  @!P3 IMAD.IADD R52, R52, 0x1, -R3.reuse ;  /* 0x000000013434b824 */ /* 0x100fe400078e0a03 */
[--C-:B------:R-:W-:Y:S02]  /*1a00*/  @!P2 IMAD.IADD R36, R36, 0x1, -R3.reuse ;  /* 0x000000012424a824 */ /* 0x100fe400078e0a03 */
[C---:B------:R-:W-:Y:S01]  /*1a10*/  IMAD R78, R3.reuse, R11, R78 ;  /* 0x0000000b034e7224 */ /* 0x040fe200078e024e */
[C---:B------:R-:W-:Y:S01]  /*1a20*/  ISETP.GT.U32.AND P3, PT, R3.reuse, R52, PT ;  /* 0x000000340300720c */ /* 0x040fe20003f64070 */
[----:B------:R-:W-:Y:S01]  /*1a30*/  @!P5 IMAD.IADD R76, R76, 0x1, -R3 ;  /* 0x000000014c4cd824 */ /* 0x000fe200078e0a03 */
[----:B------:R-:W-:Y:S01]  /*1a40*/  ISETP.GT.U32.AND P2, PT, R3, R36, PT ;  /* 0x000000240300720c */ /* 0x000fe20003f44070 */
[----:B------:R-:W-:Y:S01]  /*1a50*/  IMAD.HI.U32 R8, R7, R80, RZ ;  /* 0x0000005007087227 */ /* 0x000fe200078e00ff */
[----:B------:R-:W-:-:S03]  /*1a60*/  ISETP.GT.U32.AND P5, PT, R3, R78, PT ;  /* 0x0000004e0300720c */ /* 0x000fc60003fa4070 */
[----:B------:R-:W-:Y:S02]  /*1a70*/  IMAD.MOV R11, RZ, RZ, -R8 ;  /* 0x000000ffff0b7224 */ /* 0x000fe400078e0a08 */
[--C-:B------:R-:W-:Y:S01]  /*1a80*/  @!P6 IMAD.IADD R32, R32, 0x1, -R3.reuse ;  /* 0x000000012020e824 */ /* 0x100fe200078e0a03 */
[----:B------:R-:W-:Y:S01]  /*1a90*/  ISETP.GE.AND P6, PT, R17, RZ, PT ;  /* 0x000000ff1100720c */ /* 0x000fe20003fc6270 */
[C---:B------:R-:W-:Y:S02]  /*1aa0*/  IMAD R80, R3.reuse, R11, R80 ;  /* 0x0000000b03507224 */ /* 0x040fe400078e0250 */
[--C-:B------:R-:W-:Y:S01]  /*1ab0*/  @!P3 IMAD.IADD R52, R52, 0x1, -R3.reuse ;  /* 0x000000013434b824 */ /* 0x100fe200078e0a03 */
[C---:B------:R-:W-:Y:S01]  /*1ac0*/  ISETP.GT.U32.AND P3, PT, R3.reuse, R74, PT ;  /* 0x0000004a0300720c */ /* 0x040fe20003f64070 */
[--C-:B------:R-:W-:Y:S01]  /*1ad0*/  @!P2 IMAD.IADD R36, R36, 0x1, -R3.reuse ;  /* 0x000000012424a824 */ /* 0x100fe200078e0a03 */
[C---:B------:R-:W-:Y:S01]  /*1ae0*/  ISETP.GT.U32.AND P2, PT, R3.reuse, R72, PT ;  /* 0x000000480300720c */ /* 0x040fe20003f44070 */
[----:B------:R-:W-:Y:S01]  /*1af0*/  @!P5 IMAD.IADD R78, R78, 0x1, -R3 ;  /* 0x000000014e4ed824 */ /* 0x000fe200078e0a03 */
[C---:B------:R-:W-:Y:S01]  /*1b00*/  ISETP.GT.U32.AND P5, PT, R3.reuse, R80, PT ;  /* 0x000000500300720c */ /* 0x040fe20003fa4070 */
[----:B------:R-:W-:Y:S01]  /*1b10*/  @!P0 IMAD.MOV R54, RZ, RZ, -R54 ;  /* 0x000000ffff368224 */ /* 0x000fe200078e0a36 */
[----:B------:R-:W-:Y:S01]  /*1b20*/  ISETP.GT.U32.AND P0, PT, R3, R32, PT ;  /* 0x000000200300720c */ /* 0x000fe20003f04070 */
[----:B------:R-:W-:-:S04]  /*1b30*/  IMAD.HI.U32 R4, R7, R20, RZ ;  /* 0x0000001407047227 */ /* 0x000fc800078e00ff */
[----:B------:R-:W-:Y:S02]  /*1b40*/  IMAD.MOV R4, RZ, RZ, -R4 ;  /* 0x000000ffff047224 */ /* 0x000fe400078e0a04 */
[--C-:B------:R-:W-:Y:S01]  /*1b50*/  @!P3 IMAD.IADD R74, R74, 0x1, -R3.reuse ;  /* 0x000000014a4ab824 */ /* 0x100fe200078e0a03 */
[----:B------:R-:W-:Y:S01]  /*1b60*/  ISETP.GE.AND P3, PT, R19, RZ, PT ;  /* 0x000000ff1300720c */ /* 0x000fe20003f66270 */
[----:B------:R-:W-:Y:S02]  /*1b70*/  IMAD R8, R3, R4, R20 ;  /* 0x0000000403087224 */ /* 0x000fe400078e0214 */
[----:B------:R-:W-:Y:S02]  /*1b80*/  VIADD R4, R0, UR9 ;  /* 0x0000000900047c36 */ /* 0x000fe40008000000 */
[--C-:B------:R-:W-:Y:S01]  /*1b90*/  @!P2 IMAD.IADD R72, R72, 0x1, -R3.reuse ;  /* 0x000000014848a824 */ /* 0x100fe200078e0a03 */
[----:B------:R-:W-:Y:S01]  /*1ba0*/  ISETP.GE.AND P2, PT, R21, RZ, PT ;  /* 0x000000ff1500720c */ /* 0x000fe20003f46270 */
[----:B------:R-:W-:Y:S01]  /*1bb0*/  @!P5 IMAD.IADD R80, R80, 0x1, -R3 ;  /* 0x000000015050d824 */ /* 0x000fe200078e0a03 */
[----:B------:R-:W-:Y:S01]  /*1bc0*/  ISETP.GT.U32.AND P5, PT, R3, R8, PT ;  /* 0x000000080300720c */ /* 0x000fe20003fa4070 */
[----:B------:R-:W-:-:S02]  /*1bd0*/  VIADD R19, R4, 0x1c ;  /* 0x0000001c04137836 */ /* 0x000fc40000000000 */
[----:B------:R-:W-:Y:S01]  /*1be0*/  @!P0 IMAD.IADD R32, R32, 0x1, -R3 ;  /* 0x0000000120208824 */ /* 0x000fe200078e0a03 */
[----:B------:R-:W-:Y:S01]  /*1bf0*/  ISETP.GE.AND P0, PT, R15, RZ, PT ;  /* 0x000000ff0f00720c */ /* 0x000fe20003f06270 */
[C---:B------:R-:W-:Y:S01]  /*1c00*/  VIADD R21, R4.reuse, 0x3c ;  /* 0x0000003c04157836 */ /* 0x040fe20000000000 */
[----:B------:R-:W-:Y:S01]  /*1c10*/  IABS R20, R19 ;  /* 0x0000001300147213 */ /* 0x000fe20000000000 */
[----:B------:R-:W-:Y:S02]  /*1c20*/  IMAD.MOV.U32 R58, RZ, RZ, R24 ;  /* 0x000000ffff3a7224 */ /* 0x000fe400078e0018 */
[C---:B------:R-:W-:Y:S01]  /*1c30*/  VIADD R23, R4.reuse, 0x5c ;  /* 0x0000005c04177836 */ /* 0x040fe20000000000 */
[----:B------:R-:W-:Y:S01]  /*1c40*/  IABS R26, R21 ;  /* 0x00000015001a7213 */ /* 0x000fe20000000000 */
[----:B------:R-:W-:Y:S02]  /*1c50*/  IMAD.MOV.U32 R60, RZ, RZ, R32 ;  /* 0x000000ffff3c7224 */ /* 0x000fe400078e0020 */
[----:B------:R-:W-:Y:S01]  /*1c60*/  @!P1 IMAD.MOV R58, RZ, RZ, -R58 ;  /* 0x000000ffff3a9224 */ /* 0x000fe200078e0a3a */
[----:B------:R-:W-:Y:S01]  /*1c70*/  ISETP.GT.U32.AND P1, PT, R3, R72, PT ;  /* 0x000000480300720c */ /* 0x000fe20003f24070 */
[----:B------:R-:W-:Y:S01]  /*1c80*/  VIADD R17, R4, 0x7c ;  /* 0x0000007c04117836 */ /* 0x000fe20000000000 */
[----:B------:R-:W-:Y:S01]  /*1c90*/  IABS R30, R23 ;  /* 0x00000017001e7213 */ /* 0x000fe20000000000 */
[----:B------:R-:W-:-:S03]  /*1ca0*/  IMAD.HI.U32 R15, R7, R82, RZ ;  /* 0x00000052070f7227 */ /* 0x000fc600078e00ff */
[----:B------:R-:W-:Y:S01]  /*1cb0*/  IABS R84, R17 ;  /* 0x0000001100547213 */ /* 0x000fe20000000000 */
[----:B------:R-:W-:Y:S01]  /*1cc0*/  @!P4 IMAD.MOV R60, RZ, RZ, -R60 ;  /* 0x000000ffff3cc224 */ /* 0x000fe200078e0a3c */
[----:B------:R-:W-:Y:S01]  /*1cd0*/  ISETP.GT.U32.AND P4, PT, R3, R74, PT ;  /* 0x0000004a0300720c */ /* 0x000fe20003f84070 */
[----:B------:R-:W-:-:S04]  /*1ce0*/  IMAD.HI.U32 R4, R7, R20, RZ ;  /* 0x0000001407047227 */ /* 0x000fc800078e00ff */
[----:B------:R-:W-:-:S04]  /*1cf0*/  IMAD.HI.U32 R11, R7, R26, RZ ;  /* 0x0000001a070b7227 */ /* 0x000fc800078e00ff */
[----:B------:R-:W-:Y:S02]  /*1d00*/  IMAD.MOV R15, RZ, RZ, -R15 ;  /* 0x000000ffff0f7224 */ /* 0x000fe400078e0a0f */
[----:B------:R-:W-:Y:S01]  /*1d10*/  @!P5 IMAD.IADD R8, R8, 0x1, -R3 ;  /* 0x000000010808d824 */ /* 0x000fe200078e0a03 */
[----:B------:R-:W-:Y:S01]  /*1d20*/  ISETP.GT.U32.AND P5, PT, R3, R76, PT ;  /* 0x0000004c0300720c */ /* 0x000fe20003fa4070 */
[----:B------:R-:W-:Y:S02]  /*1d30*/  IMAD.MOV R4, RZ, RZ, -R4 ;  /* 0x000000ffff047224 */ /* 0x000fe400078e0a04 */
[----:B------:R-:W-:-:S04]  /*1d40*/  IMAD.HI.U32 R13, R7, R30, RZ ;  /* 0x0000001e070d7227 */ /* 0x000fc800078e00ff */
[----:B------:R-:W-:Y:S02]  /*1d50*/  IMAD.MOV R11, RZ, RZ, -R11 ;  /* 0x000000ffff0b7224 */ /* 0x000fe400078e0a0b */
[----:B------:R-:W-:Y:S02]  /*1d60*/  IMAD.MOV.U32 R62, RZ, RZ, R34 ;  /* 0x000000ffff3e7224 */ /* 0x000fe400078e0022 */
[C---:B------:R-:W-:Y:S02]  /*1d70*/  IMAD R82, R3.reuse, R15, R82 ;  /* 0x0000000f03527224 */ /* 0x040fe400078e0252 */
[----:B------:R-:W-:Y:S02]  /*1d80*/  IMAD.MOV.U32 R70, RZ, RZ, R68 ;  /* 0x000000ffff467224 */ /* 0x000fe400078e0044 */
[----:B------:R-:W-:Y:S02]  /*1d90*/  IMAD R20, R3, R4, R20 ;  /* 0x0000000403147224 */ /* 0x000fe400078e0214 */
[----:B------:R-:W-:-:S02]  /*1da0*/  IMAD.MOV R13, RZ, RZ, -R13 ;  /* 0x000000ffff0d7224 */ /* 0x000fc400078e0a0d */
[C---:B------:R-:W-:Y:S02]  /*1db0*/  IMAD R26, R3.reuse, R11, R26 ;  /* 0x0000000b031a7224 */ /* 0x040fe400078e021a */
[----:B------:R-:W-:Y:S01]  /*1dc0*/  @!P6 IMAD.MOV R62, RZ, RZ, -R62 ;  /* 0x000000ffff3ee224 */ /* 0x000fe200078e0a3e */
[C---:B------:R-:W-:Y:S01]  /*1dd0*/  ISETP.GT.U32.AND P6, PT, R3.reuse, R80, PT ;  /* 0x000000500300720c */ /* 0x040fe20003fc4070 */
[----:B------:R-:W-:Y:S01]  /*1de0*/  @!P3 IMAD.MOV R70, RZ, RZ, -R70 ;  /* 0x000000ffff46b224 */ /* 0x000fe200078e0a46 */
[----:B------:R-:W-:Y:S01]  /*1df0*/  ISETP.GT.U32.AND P3, PT, R3, R82, PT ;  /* 0x000000520300720c */ /* 0x000fe20003f64070 */
[----:B------:R-:W-:-:S04]  /*1e00*/  IMAD.HI.U32 R7, R7, R84, RZ ;  /* 0x0000005407077227 */ /* 0x000fc800078e00ff */
[----:B------:R-:W-:Y:S02]  /*1e10*/  IMAD.MOV.U32 R64, RZ, RZ, R36 ;  /* 0x000000ffff407224 */ /* 0x000fe400078e0024 */
[--C-:B------:R-:W-:Y:S01]  /*1e20*/  @!P1 IMAD.IADD R72, R72, 0x1, -R3.reuse ;  /* 0x0000000148489824 */ /* 0x100fe200078e0a03 */
[C---:B------:R-:W-:Y:S01]  /*1e30*/  ISETP.GT.U32.AND P1, PT, R3.reuse, R20, PT ;  /* 0x000000140300720c */ /* 0x040fe20003f24070 */
[C---:B------:R-:W-:Y:S02]  /*1e40*/  IMAD R30, R3.reuse, R13, R30 ;  /* 0x0000000d031e7224 */ /* 0x040fe400078e021e */
[----:B------:R-:W-:Y:S01]  /*1e50*/  @!P4 IMAD.IADD R74, R74, 0x1, -R3 ;  /* 0x000000014a4ac824 */ /* 0x000fe200078e0a03 */
[C---:B------:R-:W-:Y:S01]  /*1e60*/  ISETP.GT.U32.AND P4, PT, R3.reuse, R26, PT ;  /* 0x0000001a0300720c */ /* 0x040fe20003f84070 */
[----:B------:R-:W-:Y:S02]  /*1e70*/  IMAD.MOV R7, RZ, RZ, -R7 ;  /* 0x000000ffff077224 */ /* 0x000fe400078e0a07 */
[----:B------:R-:W-:Y:S01]  /*1e80*/  @!P0 IMAD.MOV R64, RZ, RZ, -R64 ;  /* 0x000000ffff408224 */ /* 0x000fe200078e0a40 */
[C---:B------:R-:W-:Y:S01]  /*1e90*/  ISETP.GT.U32.AND P0, PT, R3.reuse, R78, PT ;  /* 0x0000004e0300720c */ /* 0x040fe20003f04070 */
[----:B------:R-:W-:Y:S01]  /*1ea0*/  @!P5 IMAD.IADD R76, R76, 0x1, -R3 ;  /* 0x000000014c4cd824 */ /* 0x000fe200078e0a03 */
[C---:B------:R-:W-:Y:S01]  /*1eb0*/  ISETP.GT.U32.AND P5, PT, R3.reuse, R30, PT ;  /* 0x0000001e0300720c */ /* 0x040fe20003fa4070 */
[----:B------:R-:W-:-:S02]  /*1ec0*/  IMAD R84, R3, R7, R84 ;  /* 0x0000000703547224 */ /* 0x000fc400078e0254 */
[----:B------:R-:W-:Y:S01]  /*1ed0*/  IMAD.MOV.U32 R66, RZ, RZ, R52 ;  /* 0x000000ffff427224 */ /* 0x000fe200078e0034 */
[----:B------:R-:W0:Y:S01]  /*1ee0*/  LDS R7, [UR11] ;  /* 0x0000000bff077984 */ /* 0x000e220008000800 */
[--C-:B------:R-:W-:Y:S01]  /*1ef0*/  @!P6 IMAD.IADD R80, R80, 0x1, -R3.reuse ;  /* 0x000000015050e824 */ /* 0x100fe200078e0a03 */
[----:B------:R-:W-:Y:S01]  /*1f00*/  ISETP.GT.U32.AND P6, PT, R3, R84, PT ;  /* 0x000000540300720c */ /* 0x000fe20003fc4070 */
[--C-:B------:R-:W-:Y:S01]  /*1f10*/  @!P3 IMAD.IADD R82, R82, 0x1, -R3.reuse ;  /* 0x000000015252b824 */ /* 0x100fe200078e0a03 */
[----:B------:R-:W-:Y:S01]  /*1f20*/  ISETP.GE.AND P3, PT, R27, RZ, PT ;  /* 0x000000ff1b00720c */ /* 0x000fe20003f66270 */
[----:B------:R-:W-:Y:S01]  /*1f30*/  @!P2 IMAD.MOV R66, RZ, RZ, -R66 ;  /* 0x000000ffff42a224 */ /* 0x000fe200078e0a42 */
[----:B------:R-:W-:Y:S01]  /*1f40*/  ISETP.GT.U32.AND P2, PT, R3, R8, PT ;  /* 0x000000080300720c */ /* 0x000fe20003f44070 */
[--C-:B------:R-:W-:Y:S01]  /*1f50*/  @!P1 IMAD.IADD R20, R20, 0x1, -R3.reuse ;  /* 0x0000000114149824 */ /* 0x100fe200078e0a03 */
[----:B------:R-:W-:Y:S01]  /*1f60*/  ISETP.GE.AND P1, PT, R29, RZ, PT ;  /* 0x000000ff1d00720c */ /* 0x000fe20003f26270 */
[--C-:B------:R-:W-:Y:S01]  /*1f70*/  @!P4 IMAD.IADD R26, R26, 0x1, -R3.reuse ;  /* 0x000000011a1ac824 */ /* 0x100fe200078e0a03 */
[----:B------:R-:W-:Y:S01]  /*1f80*/  ISETP.GE.AND P4, PT, R31, RZ, PT ;  /* 0x000000ff1f00720c */ /* 0x000fe20003f86270 */
[--C-:B------:R-:W-:Y:S01]  /*1f90*/  @!P0 IMAD.IADD R78, R78, 0x1, -R3.reuse ;  /* 0x000000014e4e8824 */ /* 0x100fe200078e0a03 */
[----:B------:R-:W-:Y:S01]  /*1fa0*/  ISETP.GE.AND P0, PT, R5, RZ, PT ;  /* 0x000000ff0500720c */ /* 0x000fe20003f06270 */
[--C-:B------:R-:W-:Y:S01]  /*1fb0*/  @!P5 IMAD.IADD R30, R30, 0x1, -R3.reuse ;  /* 0x000000011e1ed824 */ /* 0x100fe200078e0a03 */
[----:B------:R-:W-:Y:S01]  /*1fc0*/  ISETP.GE.AND P5, PT, R33, RZ, PT ;  /* 0x000000ff2100720c */ /* 0x000fe20003fa6270 */
[--C-:B------:R-:W-:Y:S01]  /*1fd0*/  @!P6 IMAD.IADD R84, R84, 0x1, -R3.reuse ;  /* 0x000000015454e824 */ /* 0x100fe200078e0a03 */
[----:B------:R-:W1:Y:S01]  /*1fe0*/  LDC.64 R4, c[0x0][0x3a0] ;  /* 0x0000e800ff047b82 */ /* 0x000e620000000a00 */
[C---:B------:R-:W-:Y:S01]  /*1ff0*/  ISETP.GT.U32.AND P6, PT, R3.reuse, R82, PT ;  /* 0x000000520300720c */ /* 0x040fe20003fc4070 */
[----:B------:R-:W-:Y:S01]  /*2000*/  @!P3 IMAD.MOV R74, RZ, RZ, -R74 ;  /* 0x000000ffff4ab224 */ /* 0x000fe200078e0a4a */
[----:B------:R-:W-:Y:S01]  /*2010*/  ISETP.GT.U32.AND P3, PT, R3, R20, PT ;  /* 0x000000140300720c */ /* 0x000fe20003f64070 */
[--C-:B------:R-:W-:Y:S01]  /*2020*/  @!P2 IMAD.IADD R8, R8, 0x1, -R3.reuse ;  /* 0x000000010808a824 */ /* 0x100fe200078e0a03 */
[----:B------:R-:W-:Y:S01]  /*2030*/  ISETP.GE.AND P2, PT, R25, RZ, PT ;  /* 0x000000ff1900720c */ /* 0x000fe20003f46270 */
[----:B------:R-:W-:Y:S01]  /*2040*/  @!P1 IMAD.MOV R76, RZ, RZ, -R76 ;  /* 0x000000ffff4c9224 */ /* 0x000fe200078e0a4c */
[C---:B------:R-:W-:Y:S01]  /*2050*/  ISETP.GT.U32.AND P1, PT, R3.reuse, R26, PT ;  /* 0x0000001a0300720c */ /* 0x040fe20003f24070 */
[----:B------:R-:W-:Y:S01]  /*2060*/  @!P4 IMAD.MOV R78, RZ, RZ, -R78 ;  /* 0x000000ffff4ec224 */ /* 0x000fe200078e0a4e */
[----:B------:R-:W-:Y:S01]  /*2070*/  ISETP.GT.U32.AND P4, PT, R3, R30, PT ;  /* 0x0000001e0300720c */ /* 0x000fe20003f84070 */
[----:B------:R-:W-:Y:S01]  /*2080*/  @!P0 IMAD.MOV R8, RZ, RZ, -R8 ;  /* 0x000000ffff088224 */ /* 0x000fe200078e0a08 */
[----:B------:R-:W-:Y:S01]  /*2090*/  ISETP.GE.AND P0, PT, R35, RZ, PT ;  /* 0x000000ff2300720c */ /* 0x000fe20003f06270 */
[----:B------:R-:W-:Y:S01]  /*20a0*/  @!P5 IMAD.MOV R80, RZ, RZ, -R80 ;  /* 0x000000ffff50d224 */ /* 0x000fe200078e0a50 */
[----:B------:R-:W-:Y:S01]  /*20b0*/  ISETP.GT.U32.AND P5, PT, R3, R84, PT ;  /* 0x000000540300720c */ /* 0x000fe20003fa4070 */
[--C-:B------:R-:W-:Y:S01]  /*20c0*/  @!P6 IMAD.IADD R82, R82, 0x1, -R3.reuse ;  /* 0x000000015252e824 */ /* 0x100fe200078e0a03 */
[----:B------:R-:W-:Y:S01]  /*20d0*/  ISETP.GE.AND P6, PT, R19, RZ, PT ;  /* 0x000000ff1300720c */ /* 0x000fe20003fc6270 */
[--C-:B------:R-:W-:Y:S01]  /*20e0*/  @!P3 IMAD.IADD R20, R20, 0x1, -R3.reuse ;  /* 0x000000011414b824 */ /* 0x100fe200078e0a03 */
[----:B------:R-:W-:Y:S01]  /*20f0*/  ISETP.GE.AND P3, PT, R21, RZ, PT ;  /* 0x000000ff1500720c */ /* 0x000fe20003f66270 */
[----:B------:R-:W-:Y:S01]  /*2100*/  @!P2 IMAD.MOV R72, RZ, RZ, -R72 ;  /* 0x000000ffff48a224 */ /* 0x000fe200078e0a48 */
[----:B------:R-:W-:Y:S01]  /*2110*/  ISETP.NE.U32.AND P2, PT, R9, RZ, PT ;  /* 0x000000ff0900720c */ /* 0x000fe20003f45070 */
[--C-:B------:R-:W-:Y:S01]  /*2120*/  @!P1 IMAD.IADD R26, R26, 0x1, -R3.reuse ;  /* 0x000000011a1a9824 */ /* 0x100fe200078e0a03 */
[----:B------:R-:W-:Y:S01]  /*2130*/  ISETP.GE.AND P1, PT, R23, RZ, PT ;  /* 0x000000ff1700720c */ /* 0x000fe20003f26270 */
[--C-:B------:R-:W-:Y:S01]  /*2140*/  @!P4 IMAD.IADD R30, R30, 0x1, -R3.reuse ;  /* 0x000000011e1ec824 */ /* 0x100fe200078e0a03 */
[----:B------:R-:W-:Y:S01]  /*2150*/  ISETP.GE.AND P4, PT, R17, RZ, PT ;  /* 0x000000ff1100720c */ /* 0x000fe20003f86270 */
[----:B------:R-:W-:Y:S01]  /*2160*/  @!P0 IMAD.MOV R82, RZ, RZ, -R82 ;  /* 0x000000ffff528224 */ /* 0x000fe200078e0a52 */
[----:B------:R-:W-:Y:S01]  /*2170*/  ISETP.GE.AND P0, PT, R2, RZ, PT ;  /* 0x000000ff0200720c */ /* 0x000fe20003f06270 */
[----:B------:R-:W-:Y:S01]  /*2180*/  @!P5 IMAD.IADD R84, R84, 0x1, -R3 ;  /* 0x000000015454d824 */ /* 0x000fe200078e0a03 */
[----:B------:R-:W-:Y:S01]  /*2190*/  ISETP.NE.AND P5, PT, R48, RZ, PT ;  /* 0x000000ff3000720c */ /* 0x000fe20003fa5270 */
[----:B------:R-:W-:Y:S01]  /*21a0*/  IMAD.MOV.U32 R24, RZ, RZ, R20 ;  /* 0x000000ffff187224 */ /* 0x000fe200078e0014 */
[----:B0-----:R-:W-:Y:S01]  /*21b0*/  R2UR UR10, R7 ;  /* 0x00000000070a72ca */ /* 0x001fe200000e0000 */
[----:B------:R-:W-:-:S02]  /*21c0*/  IMAD.MOV.U32 R52, RZ, RZ, R26 ;  /* 0x000000ffff347224 */ /* 0x000fc400078e001a */
[C---:B-1----:R-:W-:Y:S02]  /*21d0*/  VIADD R3, R4.reuse, 0xfffffffe ;  /* 0xfffffffe04037836 */ /* 0x042fe40000000000 */
[C---:B------:R-:W-:Y:S02]  /*21e0*/  VIADD R7, R4.reuse, 0xfffffff0 ;  /* 0xfffffff004077836 */ /* 0x040fe40000000000 */
[----:B------:R-:W-:Y:S02]  /*21f0*/  IMAD.MOV.U32 R68, RZ, RZ, R30 ;  /* 0x000000ffff447224 */ /* 0x000fe400078e001e */
[----:B------:R-:W-:Y:S01]  /*2200*/  @!P6 IMAD.MOV R24, RZ, RZ, -R24 ;  /* 0x000000ffff18e224 */ /* 0x000fe200078e0a18 */
[----:B------:R-:W-:Y:S01]  /*2210*/  BAR.SYNC.DEFER_BLOCKING 0x0 ;  /* 0x0000000000007b1d */ /* 0x000fe20000010000 */
[----:B------:R-:W-:Y:S01]  /*2220*/  ISETP.NE.AND P6, PT, R49, RZ, PT ;  /* 0x000000ff3100720c */ /* 0x000fe20003fc5270 */
[----:B------:R-:W-:Y:S01]  /*2230*/  @!P3 IMAD.MOV R52, RZ, RZ, -R52 ;  /* 0x000000ffff34b224 */ /* 0x000fe200078e0a34 */
[----:B------:R-:W-:Y:S01]  /*2240*/  ISETP.GE.U32.AND P3, PT, R3, 0x7fffffdf, PT ;  /* 0x7fffffdf0300780c */ /* 0x000fe20003f66070 */
[----:B------:R-:W-:Y:S01]  /*2250*/  @!P1 IMAD.MOV R68, RZ, RZ, -R68 ;  /* 0x000000ffff449224 */ /* 0x000fe200078e0a44 */
[----:B------:R-:W-:Y:S01]  /*2260*/  ISETP.GE.U32.AND P1, PT, R7, 0x7fffffd1, PT ;  /* 0x7fffffd10700780c */ /* 0x000fe20003f26070 */
[----:B------:R-:W-:Y:S01]  /*2270*/  @!P4 IMAD.MOV R84, RZ, RZ, -R84 ;  /* 0x000000ffff54c224 */ /* 0x000fe200078e0a54 */
[C---:B------:R-:W-:Y:S01]  /*2280*/  SEL R30, R43.reuse, R12, !P6 ;  /* 0x0000000c2b1e7207 */ /* 0x040fe20007000000 */
[C---:B------:R-:W-:Y:S01]  /*2290*/  VIADD R3, R4.reuse, 0xffffffe9 ;  /* 0xffffffe904037836 */ /* 0x040fe20000000000 */
[C---:B------:R-:W-:Y:S01]  /*22a0*/  SEL R32, R43.reuse, R14, !P6 ;  /* 0x0000000e2b207207 */ /* 0x040fe20007000000 */
[C---:B------:R-:W-:Y:S01]  /*22b0*/  VIADD R7, R4.reuse, 0xffffffed ;  /* 0xffffffed04077836 */ /* 0x040fe20000000000 */
[C---:B------:R-:W-:Y:S01]  /*22c0*/  SEL R34, R43.reuse, R16, !P6 ;  /* 0x000000102b227207 */ /* 0x040fe20007000000 */
[----:B------:R-:W-:Y:S01]  /*22d0*/  @!P0 IMAD.MOV R86, RZ, RZ, -R86 ;  /* 0x000000ffff568224 */ /* 0x000fe200078e0a56 */
[C---:B------:R-:W-:Y:S01]  /*22e0*/  SEL R36, R43.reuse, R18, !P6 ;  /* 0x000000122b247207 */ /* 0x040fe20007000000 */
[C---:B------:R-:W-:Y:S01]  /*22f0*/  VIADD R6, R4.reuse, 0xffffffe8 ;  /* 0xffffffe804067836 */ /* 0x040fe20000000000 */
[C---:B------:R-:W-:Y:S01]  /*2300*/  SEL R41, R43.reuse, R22, !P6 ;  /* 0x000000162b297207 */ /* 0x040fe20007000000 */
[----:B------:R-:W-:Y:S01]  /*2310*/  VIADD R45, R4, 0xffffffe6 ;  /* 0xffffffe6042d7836 */ /* 0x000fe20000000000 */
[----:B------:R-:W-:-:S02]  /*2320*/  SEL R12, R43, R40, !P6 ;  /* 0x000000282b0c7207 */ /* 0x000fc40007000000 */
[C---:B------:R-:W-:Y:S02]  /*2330*/  SEL R37, R43.reuse, R24, !P6 ;  /* 0x000000182b257207 */ /* 0x040fe40007000000 */
[C---:B------:R-:W-:Y:S01]  /*2340*/  SEL R26, R43.reuse, R8, !P6 ;  /* 0x000000082b1a7207 */ /* 0x040fe20007000000 */
[----:B------:R-:W-:Y:S01]  /*2350*/  VIADD R8, R4, 0xffffffec ;  /* 0xffffffec04087836 */ /* 0x000fe20000000000 */
[C---:B------:R-:W-:Y:S02]  /*2360*/  SEL R25, R43.reuse, R10, !P6 ;  /* 0x0000000a2b197207 */ /* 0x040fe40007000000 */
[C---:B------:R-:W-:Y:S02]  /*2370*/  SEL R28, R43.reuse, R28, !P6 ;  /* 0x0000001c2b1c7207 */ /* 0x040fe40007000000 */
[C---:B------:R-:W-:Y:S02]  /*2380*/  SEL R38, R43.reuse, R38, !P6 ;  /* 0x000000262b267207 */ /* 0x040fe40007000000 */
[----:B------:R-:W-:-:S02]  /*2390*/  SEL R42, R43, R42, !P6 ;  /* 0x0000002a2b2a7207 */ /* 0x000fc40007000000 */
[C---:B------:R-:W-:Y:S02]  /*23a0*/  SEL R21, R43.reuse, R44, !P6 ;  /* 0x0000002c2b157207 */ /* 0x040fe40007000000 */
[C---:B------:R-:W-:Y:S02]  /*23b0*/  SEL R16, R43.reuse, R46, !P6 ;  /* 0x0000002e2b107207 */ /* 0x040fe40007000000 */
[C---:B------:R-:W-:Y:S01]  /*23c0*/  SEL R15, R43.reuse, R50, !P6 ;  /* 0x000000322b0f7207 */ /* 0x040fe20007000000 */
[----:B------:R-:W-:Y:S01]  /*23d0*/  VIADD R50, R4, 0xffffffee ;  /* 0xffffffee04327836 */ /* 0x000fe20000000000 */
[C---:B------:R-:W-:Y:S02]  /*23e0*/  SEL R18, R43.reuse, R54, !P6 ;  /* 0x000000362b127207 */ /* 0x040fe40007000000 */
[C---:B------:R-:W-:Y:S02]  /*23f0*/  SEL R23, R43.reuse, R56, !P6 ;  /* 0x000000382b177207 */ /* 0x040fe40007000000 */
[----:B------:R-:W-:-:S02]  /*2400*/  SEL R22, R43, R58, !P6 ;  /* 0x0000003a2b167207 */ /* 0x000fc40007000000 */
[C---:B------:R-:W-:Y:S02]  /*2410*/  SEL R33, R43.reuse, R60, !P6 ;  /* 0x0000003c2b217207 */ /* 0x040fe40007000000 */
[C---:B------:R-:W-:Y:S02]  /*2420*/  SEL R27, R43.reuse, R62, !P6 ;  /* 0x0000003e2b1b7207 */ /* 0x040fe40007000000 */
[C---:B------:R-:W-:Y:S02]  /*2430*/  SEL R31, R43.reuse, R64, !P6 ;  /* 0x000000402b1f7207 */ /* 0x040fe40007000000 */
        /* <DEDUP_REMOVED lines=10> */
[----:B------:R-:W-:Y:S02]  /*24e0*/  @!P5 LOP3.LUT R86, RZ, R48, RZ, 0x33, !PT ;  /* 0x00000030ff56d212 */ /* 0x000fe400078e33ff */
[----:B------:R-:W-:Y:S02]  /*24f0*/  SEL R43, R43, R84, !P6 ;  /* 0x000000542b2b7207 */ /* 0x000fe40007000000 */
[----:B------:R-:W-:Y:S01]  /*2500*/  ISETP.GE.U32.AND P5, PT, R3, 0x7fffffca, PT ;  /* 0x7fffffca0300780c */ /* 0x000fe20003fa6070 */
[----:B------:R-:W-:Y:S01]  /*2510*/  VIADD R3, R4, 0xffffffeb ;  /* 0xffffffeb04037836 */ /* 0x000fe20000000000 */
[----:B------:R-:W-:Y:S01]  /*2520*/  ISETP.GE.U32.AND P6, PT, R7, 0x7fffffce, PT ;  /* 0x7fffffce0700780c */ /* 0x000fe20003fc6070 */
[----:B------:R-:W0:Y:S01]  /*2530*/  LDC.64 R84, c[0x0][0x3a8] ;  /* 0x0000ea00ff547b82 */ /* 0x000e220000000a00 */
[----:B------:R-:W-:Y:S01]  /*2540*/  ISETP.GE.U32.AND P4, PT, R8, 0x7fffffcd, PT ;  /* 0x7fffffcd0800780c */ /* 0x000fe20003f86070 */
[----:B------:R-:W-:Y:S01]  /*2550*/  VIADD R8, R4, 0xffffffea ;  /* 0xffffffea04087836 */ /* 0x000fe20000000000 */
[----:B------:R-:W-:Y:S01]  /*2560*/  SEL R7, RZ, 0x1fffe, P6 ;  /* 0x0001fffeff077807 */ /* 0x000fe20003000000 */
[----:B------:R-:W-:Y:S01]  /*2570*/  IMAD R103, R86, R5, RZ ;  /* 0x0000000556677224 */ /* 0x000fe200078e02ff */
[----:B------:R-:W-:Y:S01]  /*2580*/  ISETP.GE.U32.AND P6, PT, R3, 0x7fffffcc, PT ;  /* 0x7fffffcc0300780c */ /* 0x000fe20003fc6070 */
[----:B------:R-:W-:Y:S01]  /*2590*/  VIADD R3, R4, 0xffffffe5 ;  /* 0xffffffe504037836 */ /* 0x000fe20000000000 */
[----:B------:R-:W-:Y:S01]  /*25a0*/  ISETP.GE.U32.AND P0, PT, R6, 0x7fffffc9, PT ;  /* 0x7fffffc90600780c */ /* 0x000fe20003f06070 */
[----:B------:R-:W-:Y:S01]  /*25b0*/  IMAD.SHL.U32 R102, R103, 0x2, RZ ;  /* 0x0000000267667824 */ /* 0x000fe200078e00ff */
[----:B------:R-:W-:-:S02]  /*25c0*/  SEL R6, RZ, 0x1, P4 ;  /* 0x00000001ff067807 */ /* 0x000fc40002000000 */
[----:B------:R-:W-:Y:S02]  /*25d0*/  SEL R44, RZ, 0x1fffe, P5 ;  /* 0x0001fffeff2c7807 */ /* 0x000fe40002800000 */
[----:B------:R-:W-:Y:S01]  /*25e0*/  ISETP.GE.U32.AND P4, PT, R8, 0x7fffffcb, PT ;  /* 0x7fffffcb0800780c */ /* 0x000fe20003f86070 */
[C---:B------:R-:W-:Y:S01]  /*25f0*/  VIADD R8, R4.reuse, 0xffffffe4 ;  /* 0xffffffe404087836 */ /* 0x040fe20000000000 */
[----:B------:R-:W-:Y:S01]  /*2600*/  ISETP.GE.U32.AND P5, PT, R3, 0x7fffffc6, PT ;  /* 0x7fffffc60300780c */ /* 0x000fe20003fa6070 */
[----:B------:R-:W-:Y:S01]  /*2610*/  VIADD R3, R4, 0xffffffe1 ;  /* 0xffffffe104037836 */ /* 0x000fe20000000000 */
[----:B------:R-:W-:Y:S02]  /*2620*/  SEL R11, RZ, 0x1, P0 ;  /* 0x00000001ff0b7807 */ /* 0x000fe40000000000 */
[----:B------:R-:W-:Y:S02]  /*2630*/  SEL R48, RZ, 0x1fffe, P5 ;  /* 0x0001fffeff307807 */ /* 0x000fe40002800000 */
[----:B------:R-:W-:Y:S01]  /*2640*/  ISETP.GE.U32.AND P0, PT, R8, 0x7fffffc5, PT ;  /* 0x7fffffc50800780c */ /* 0x000fe20003f06070 */
[C---:B------:R-:W-:Y:S01]  /*2650*/  VIADD R8, R4.reuse, 0xffffffe7 ;  /* 0xffffffe704087836 */ /* 0x040fe20000000000 */
[----:B------:R-:W-:Y:S01]  /*2660*/  ISETP.GE.U32.AND P5, PT, R3, 0x7fffffc2, PT ;  /* 0x7fffffc20300780c */ /* 0x000fe20003fa6070 */
[----:B------:R-:W-:Y:S01]  /*2670*/  VIADD R3, R4, 0xffffffe3 ;  /* 0xffffffe304037836 */ /* 0x000fe20000000000 */
[----:B------:R-:W-:Y:S01]  /*2680*/  SEL R10, RZ, 0x7fff8, P6 ;  /* 0x0007fff8ff0a7807 */ /* 0x000fe20003000000 */
[----:B------:R-:W-:Y:S01]  /*2690*/  IMAD.IADD R11, R11, 0x1, R44 ;  /* 0x000000010b0b7824 */ /* 0x000fe200078e022c */
[----:B------:R-:W-:Y:S01]  /*26a0*/  SEL R47, RZ, 0x1, P0 ;  /* 0x00000001ff2f7807 */ /* 0x000fe20000000000 */
[C---:B0-----:R-:W-:Y:S01]  /*26b0*/  IMAD R5, R84.reuse, 0xf, RZ ;  /* 0x0000000f54057824 */ /* 0x041fe200078e02ff */
[----:B------:R-:W-:Y:S01]  /*26c0*/  SEL R9, RZ, 0x4, P4 ;  /* 0x00000004ff097807 */ /* 0x000fe20002000000 */
[----:B------:R-:W-:Y:S01]  /*26d0*/  IMAD R75, R84, 0x1e, RZ ;  /* 0x0000001e544b7824 */ /* 0x000fe200078e02ff */
[----:B------:R-:W-:Y:S01]  /*26e0*/  ISETP.GE.U32.AND P0, PT, R8, 0x7fffffc8, PT ;  /* 0x7fffffc80800780c */ /* 0x000fe20003f06070 */
[C---:B------:R-:W-:Y:S01]  /*26f0*/  VIADD R8, R4.reuse, 0xffffffe2 ;  /* 0xffffffe204087836 */ /* 0x040fe20000000000 */
[----:B------:R-:W-:Y:S01]  /*2700*/  ISETP.GE.U32.AND P6, PT, R3, 0x7fffffc4, PT ;  /* 0x7fffffc40300780c */ /* 0x000fe20003fc6070 */
[----:B------:R-:W-:Y:S01]  /*2710*/  VIADD R3, R4, 0xffffffe0 ;  /* 0xffffffe004037836 */ /* 0x000fe20000000000 */
[----:B------:R-:W-:Y:S01]  /*2720*/  ISETP.GE.U32.AND P4, PT, R45, 0x7fffffc7, PT ;  /* 0x7fffffc72d00780c */ /* 0x000fe20003f86070 */
[----:B------:R-:W-:Y:S01]  /*2730*/  IMAD.IADD R47, R47, 0x1, R48 ;  /* 0x000000012f2f7824 */ /* 0x000fe200078e0230 */
[----:B------:R-:W-:-:S02]  /*2740*/  SEL R46, RZ, 0x7fff8, P0 ;  /* 0x0007fff8ff2e7807 */ /* 0x000fc40000000000 */
[----:B------:R-:W-:Y:S02]  /*2750*/  SEL R45, RZ, 0x4, P4 ;  /* 0x00000004ff2d7807 */ /* 0x000fe40002000000 */
[----:B------:R-:W-:Y:S01]  /*2760*/  ISETP.GE.U32.AND P4, PT, R8, 0x7fffffc3, PT ;  /* 0x7fffffc30800780c */ /* 0x000fe20003f86070 */
[----:B------:R-:W-:Y:S01]  /*2770*/  VIADD R8, R4, 0xffffffef ;  /* 0xffffffef04087836 */ /* 0x000fe20000000000 */
[----:B------:R-:W-:Y:S02]  /*2780*/  ISETP.GE.U32.AND P0, PT, R3, 0x7fffffc1, PT ;  /* 0x7fffffc10300780c */ /* 0x000fe40003f06070 */
[----:B------:R-:W-:Y:S02]  /*2790*/  SEL R52, RZ, 0x1fffe, P5 ;  /* 0x0001fffeff347807 */ /* 0x000fe40002800000 */
[----:B------:R-:W-:Y:S02]  /*27a0*/  SEL R51, RZ, 0x1, P0 ;  /* 0x00000001ff337807 */ /* 0x000fe40000000000 */
[----:B------:R-:W-:Y:S01]  /*27b0*/  ISETP.GE.U32.AND P5, PT, R8, 0x7fffffd0, PT ;  /* 0x7fffffd00800780c */ /* 0x000fe20003fa6070 */
[----:B------:R-:W-:Y:S01]  /*27c0*/  IMAD.IADD R8, R6, 0x1, R7 ;  /* 0x0000000106087824 */ /* 0x000fe200078e0207 */
[----:B------:R-:W-:Y:S01]  /*27d0*/  SEL R49, RZ, 0x4, P4 ;  /* 0x00000004ff317807 */ /* 0x000fe20002000000 */
[----:B------:R-:W-:Y:S01]  /*27e0*/  IMAD.IADD R51, R51, 0x1, R52 ;  /* 0x0000000133337824 */ /* 0x000fe200078e0234 */
[----:B------:R-:W-:-:S02]  /*27f0*/  ISETP.GE.U32.AND P4, PT, R50, 0x7fffffcf, PT ;  /* 0x7fffffcf3200780c */ /* 0x000fc40003f86070 */
[----:B------:R-:W-:Y:S02]  /*2800*/  LOP3.LUT R11, R11, 0x3, RZ, 0xc0, !PT ;  /* 0x000000030b0b7812 */ /* 0x000fe400078ec0ff */
[----:B------:R-:W-:Y:S02]  /*2810*/  SEL R6, RZ, 0x4, P4 ;  /* 0x00000004ff067807 */ /* 0x000fe40002000000 */
[----:B------:R-:W-:Y:S01]  /*2820*/  IADD3 R9, PT, PT, R11, R10, R9 ;  /* 0x0000000a0b097210 */ /* 0x000fe20007ffe009 */
[----:B------:R-:W-:Y:S01]  /*2830*/  VIADD R11, R4, 0xfffffffd ;  /* 0xfffffffd040b7836 */ /* 0x000fe20000000000 */
[----:B------:R-:W-:Y:S02]  /*2840*/  SEL R7, RZ, 0x7fff8, P5 ;  /* 0x0007fff8ff077807 */ /* 0x000fe40002800000 */
[----:B------:R-:W-:Y:S02]  /*2850*/  LOP3.LUT R8, R8, 0x3, RZ, 0xc0, !PT ;  /* 0x0000000308087812 */ /* 0x000fe400078ec0ff */
[----:B------:R-:W-:-:S02]  /*2860*/  SEL R50, RZ, 0x7fff8, P6 ;  /* 0x0007fff8ff327807 */ /* 0x000fc40003000000 */
[----:B------:R-:W-:Y:S02]  /*2870*/  LOP3.LUT R51, R51, 0x3, RZ, 0xc0, !PT ;  /* 0x0000000333337812 */ /* 0x000fe400078ec0ff */
[----:B------:R-:W-:Y:S01]  /*2880*/  IADD3 R7, PT, PT, R8, R7, R6 ;  /* 0x0000000708077210 */ /* 0x000fe20007ffe006 */
[----:B------:R-:W-:Y:S01]  /*2890*/  IMAD.SHL.U32 R8, R9, 0x100, RZ ;  /* 0x0000010009087824 */ /* 0x000fe200078e00ff */
[----:B------:R-:W-:Y:S02]  /*28a0*/  LOP3.LUT R47, R47, 0x3, RZ, 0xc0, !PT ;  /* 0x000000032f2f7812 */ /* 0x000fe400078ec0ff */
[----:B------:R-:W-:Y:S02]  /*28b0*/  IADD3 R49, PT, PT, R51, R50, R49 ;  /* 0x0000003233317210 */ /* 0x000fe40007ffe031 */
[----:B------:R-:W-:Y:S02]  /*28c0*/  IADD3 R45, PT, PT, R47, R46, R45 ;  /* 0x0000002e2f2d7210 */ /* 0x000fe40007ffe02d */
[----:B------:R-:W-:-:S02]  /*28d0*/  LOP3.LUT R10, R49, 0xf, RZ, 0xc0, !PT ;  /* 0x0000000f310a7812 */ /* 0x000fc400078ec0ff */
[----:B------:R-:W-:Y:S02]  /*28e0*/  LOP3.LUT R8, R8, 0xf00, RZ, 0xe2, !PT ;  /* 0x00000f0008087812 */ /* 0x000fe400078ee2ff */
[----:B------:R-:W-:Y:S01]  /*28f0*/  ISETP.GE.U32.AND P4, PT, R11, 0x7fffffde, PT ;  /* 0x7fffffde0b00780c */ /* 0x000fe20003f86070 */
[----:B------:R-:W-:Y:S01]  /*2900*/  IMAD R10, R45, 0x10, R10 ;  /* 0x000000102d0a7824 */ /* 0x000fe200078e020a */
[----:B---3--:R-:W-:Y:S01]  /*2910*/  IADD3 R6, P6, PT, R102, UR16, RZ ;  /* 0x0000001066067c10 */ /* 0x008fe2000ffde0ff */
[----:B------:R-:W-:Y:S02]  /*2920*/  IMAD R8, R7, 0x1000, R8 ;  /* 0x0000100007087824 */ /* 0x000fe400078e0208 */
[----:B------:R-:W-:Y:S01]  /*2930*/  VIADD R11, R4, 0xffffffff ;  /* 0xffffffff040b7836 */ /* 0x000fe20000000000 */
[----:B------:R-:W-:Y:S09]  /*2940*/  BRA.U UP0, `(.L_x_5) ;  /* 0x0000000100187547 */ /* 0x000ff2000b800000 */
[----:B------:R-:W-:Y:S01]  /*2950*/  ELECT P5, URZ, PT ;  /* 0x0000000000ff782f */ /* 0x000fe200038a0000 */
[----:B------:R-:W-:Y:S01]  /*2960*/  IMAD.MOV.U32 R9, RZ, RZ, 0x1 ;  /* 0x00000001ff097424 */ /* 0x000fe200078e00ff */
[----:B------:R-:W-:Y:S01]  /*2970*/  UMOV UR6, 0x40 ;  /* 0x0000004000067882 */ /* 0x000fe20000000000 */
[----:B------:R-:W-:Y:S01]  /*2980*/  UVIRTCOUNT.DEALLOC.SMPOOL 0x80 ;  /* 0x000000800000784c */ /* 0x000fe20000000000 */
[----:B------:R-:W-:-:S09]  /*2990*/  ULEA UR6, UR5, UR6, 0x18 ;  /* 0x0000000605067291 */ /* 0x000fd2000f8ec0ff */
[----:B------:R0:W-:Y:S03]  /*29a0*/  @P5 STS.U8 [UR6], R9 ;  /* 0x00000009ff005988 */ /* 0x0001e60008000006 */
.L_x_5:
[----:B------:R-:W-:Y:S01]  /*29b0*/  UIADD3 UR12, UPT, UPT, UR10, UR4, URZ ;  /* 0x000000040a0c7290 */ /* 0x000fe2000fffe0ff */
[----:B------:R-:W-:Y:S01]  /*29c0*/  LEA.HI.X.SX32 R7, R103, UR17, 0x1, P6 ;  /* 0x0000001167077c11 */ /* 0x000fe2000b0f0eff */
[----:B------:R-:W-:Y:S01]  /*29d0*/  VOTEU.ALL UP1, P2 ;  /* 0x0000000000ff7886 */ /* 0x000fe20001020000 */
[----:B------:R-:W-:Y:S01]  /*29e0*/  VOTEU.ALL UP2, P2 ;  /* 0x0000000000ff7886 */ /* 0x000fe20001040000 */
[----:B------:R-:W-:Y:S01]  /*29f0*/  IADD3 R44, P5, PT, R75, R6, RZ ;  /* 0x000000064b2c7210 */ /* 0x000fe20007fbe0ff */
[----:B------:R-:W-:Y:S01]  /*2a00*/  IMAD.SHL.U32 R89, R84, 0x2, RZ ;  /* 0x0000000254597824 */ /* 0x000fe200078e00ff */
[----:B0-----:R-:W-:Y:S01]  /*2a10*/  LOP3.LUT R9, R10, 0xff, RZ, 0xc0, !PT ;  /* 0x000000ff0a097812 */ /* 0x001fe200078ec0ff */
[----:B------:R-:W-:-:S04]  /*2a20*/  @!UP1 UIADD3 UR4, UPT, UPT, -UR7, 0x100000, URZ ;  /* 0x0010000007049890 */ /* 0x000fc8000fffe1ff */
[----:B------:R-:W-:Y:S02]  /*2a30*/  @!UP1 USHF.L.U32 UR5, UR4, 0xb, URZ ;  /* 0x0000000b04059899 */ /* 0x000fe400080006ff */
[----:B------:R-:W-:Y:S01]  /*2a40*/  @!UP1 USHF.L.U32 UR4, UR4, 0x1, URZ ;  /* 0x0000000104049899 */ /* 0x000fe200080006ff */
[----:B------:R-:W-:Y:S01]  /*2a50*/  STTM.x128 tmem[UR12], RZ ;  /* 0x000000ff000079ed */ /* 0x000fe200083c000c */
[----:B------:R-:W0:Y:S02]  /*2a60*/  FENCE.VIEW.ASYNC.T ;  /* 0x00000000000073c6 */ /* 0x000e240000000200 */
[----:B0-----:R-:W-:Y:S01]  /*2a70*/  BAR.SYNC.DEFER_BLOCKING 0x0 ;  /* 0x0000000000007b1d */ /* 0x001fe20000010000 */
[----:B------:R-:W-:Y:S01]  /*2a80*/  LEA.HI.X.SX32 R45, R5, R7, 0x1, P5 ;  /* 0x00000007052d7211 */ /* 0x000fe200028f0eff */
[----:B------:R-:W-:Y:S01]  /*2a90*/  IMAD.IADD R8, R8, 0x1, R9 ;  /* 0x0000000108087824 */ /* 0x000fe200078e0209 */
[----:B------:R-:W-:Y:S02]  /*2aa0*/  ISETP.GE.U32.AND P5, PT, R11, 0x7fffffe0, PT ;  /* 0x7fffffe00b00780c */ /* 0x000fe40003fa6070 */
[----:B------:R-:W-:-:S02]  /*2ab0*/  PRMT R5, RZ, 0x7610, R5 ;  /* 0x00007610ff057816 */ /* 0x000fc40000000005 */
[----:B------:R-:W-:Y:S02]  /*2ac0*/  PRMT R46, RZ, 0x7610, R46 ;  /* 0x00007610ff2e7816 */ /* 0x000fe4000000002e */
[----:B------:R-:W-:Y:S01]  /*2ad0*/  LOP3.LUT R74, R8, 0xffff, RZ, 0xc0, !PT ;  /* 0x0000ffff084a7812 */ /* 0x000fe200078ec0ff */
[----:B------:R-:W0:Y:S02]  /*2ae0*/  FENCE.VIEW.ASYNC.S ;  /* 0x00000000000073c6 */ /* 0x000e240000000000 */
[----:B0-----:R0:W1:Y:S02]  /*2af0*/  @!UP2 SYNCS.EXCH.64 URZ, [UR8], UR4 ;  /* 0x0000000408ffa5b2 */ /* 0x0010640008000100 */
[----:B-1----:R-:W-:Y:S01]  /*2b00*/  BAR.SYNC.DEFER_BLOCKING 0x0 ;  /* 0x0000000000007b1d */ /* 0x002fe20000010000 */
[--C-:B------:R-:W-:Y:S02]  /*2b10*/  SHF.R.U32.HI R11, RZ, 0xf, R74.reuse ;  /* 0x0000000fff0b7819 */ /* 0x100fe4000001164a */
[----:B------:R-:W-:-:S02]  /*2b20*/  SHF.R.U32.HI R47, RZ, 0xe, R74 ;  /* 0x0000000eff2f7819 */ /* 0x000fc4000001164a */
[----:B------:R-:W-:Y:S02]  /*2b30*/  PRMT R48, RZ, 0x7610, R48 ;  /* 0x00007610ff307816 */ /* 0x000fe40000000030 */
[----:B------:R-:W-:Y:S01]  /*2b40*/  PRMT R52, RZ, 0x7610, R52 ;  /* 0x00007610ff347816 */ /* 0x000fe20000000034 */
[C---:B------:R-:W-:Y:S01]  /*2b50*/  IMAD R57, R84.reuse, 0x22, RZ ;  /* 0x0000002254397824 */ /* 0x040fe200078e02ff */
[----:B------:R-:W-:Y:S02]  /*2b60*/  LOP3.LUT P6, RZ, R47, 0x1, RZ, 0xc0, !PT ;  /* 0x000000012fff7812 */ /* 0x000fe400078cc0ff */
[----:B------:R-:W-:Y:S01]  /*2b70*/  PRMT R47, RZ, 0x7610, R47 ;  /* 0x00007610ff2f7816 */ /* 0x000fe2000000002f */
[C---:B------:R-:W-:Y:S01]  /*2b80*/  IMAD R49, R84.reuse, 0x11, RZ ;  /* 0x0000001154317824 */ /* 0x040fe200078e02ff */
[----:B------:R-:W-:Y:S01]  /*2b90*/  PRMT R50, RZ, 0x7610, R50 ;  /* 0x00007610ff327816 */ /* 0x000fe20000000032 */
[C---:B------:R-:W-:Y:S02]  /*2ba0*/  IMAD R87, R84.reuse, 0x9, RZ ;  /* 0x0000000954577824 */ /* 0x040fe400078e02ff */
[C---:B------:R-:W-:Y:S01]  /*2bb0*/  IMAD.SHL.U32 R88, R84.reuse, 0x4, RZ ;  /* 0x0000000454587824 */ /* 0x040fe200078e00ff */
[----:B------:R-:W-:Y:S01]  /*2bc0*/  PRMT R53, RZ, 0x7610, R53 ;  /* 0x00007610ff357816 */ /* 0x000fe20000000035 */
[----:B------:R-:W-:-:S02]  /*2bd0*/  IMAD.SHL.U32 R86, R84, 0x8, RZ ;  /* 0x0000000854567824 */ /* 0x000fc400078e00ff */
[----:B------:R-:W-:Y:S02]  /*2be0*/  VIADD R51, R4, 0xfffffffa ;  /* 0xfffffffa04337836 */ /* 0x000fe40000000000 */
[C---:B------:R-:W-:Y:S02]  /*2bf0*/  IMAD R90, R84.reuse, 0xa, RZ ;  /* 0x0000000a545a7824 */ /* 0x040fe400078e02ff */
[C---:B------:R-:W-:Y:S01]  /*2c00*/  IMAD R91, R84.reuse, 0x5, RZ ;  /* 0x00000005545b7824 */ /* 0x040fe200078e02ff */
[----:B------:R-:W5:Y:S01]  /*2c10*/  @!P5 LDG.E.U16 R5, desc[UR22][R6.64] ;  /* 0x000000160605d981 */ /* 0x000f62000c1e1500 */
[-C--:B------:R-:W-:Y:S01]  /*2c20*/  IADD3 R8, P5, PT, R89, R6.reuse, RZ ;  /* 0x0000000659087210 */ /* 0x080fe20007fbe0ff */
[C---:B------:R-:W-:Y:S01]  /*2c30*/  IMAD R63, R84.reuse, 0x28, RZ ;  /* 0x00000028543f7824 */ /* 0x040fe200078e02ff */
[--C-:B------:R-:W-:Y:S01]  /*2c40*/  SHF.R.U32.HI R58, RZ, 0xb, R74.reuse ;  /* 0x0000000bff3a7819 */ /* 0x100fe2000001164a */
[----:B------:R1:W5:Y:S01]  /*2c50*/  @!P1 LDG.E.U16 R46, desc[UR22][R44.64] ;  /* 0x000000162c2e9981 */ /* 0x000362000c1e1500 */
[CC--:B------:R-:W-:Y:S01]  /*2c60*/  LEA R10, P1, R84.reuse, R6.reuse, 0x2 ;  /* 0x00000006540a7211 */ /* 0x0c0fe200078210ff */
[C---:B------:R-:W-:Y:S01]  /*2c70*/  IMAD R92, R84.reuse, 0xb, RZ ;  /* 0x0000000b545c7824 */ /* 0x040fe200078e02ff */
[CC--:B------:R-:W-:Y:S01]  /*2c80*/  LEA.HI.X.SX32 R9, R84.reuse, R7.reuse, 0x1, P5 ;  /* 0x0000000754097211 */ /* 0x0c0fe200028f0eff */
[C---:B------:R-:W-:Y:S01]  /*2c90*/  IMAD R67, R84.reuse, 0x2c, RZ ;  /* 0x0000002c54437824 */ /* 0x040fe200078e02ff */
[----:B------:R-:W-:Y:S01]  /*2ca0*/  LOP3.LUT P5, RZ, R11, 0x1, RZ, 0xc0, !PT ;  /* 0x000000010bff7812 */ /* 0x000fe200078ac0ff */
[C---:B------:R-:W-:Y:S01]  /*2cb0*/  IMAD R69, R84.reuse, 0x2e, RZ ;  /* 0x0000002e54457824 */ /* 0x040fe200078e02ff */
[-C--:B------:R-:W-:Y:S01]  /*2cc0*/  LEA.HI.X.SX32 R11, R89, R7.reuse, 0x1, P1 ;  /* 0x00000007590b7211 */ /* 0x080fe200008f0eff */
[----:B------:R-:W5:Y:S01]  /*2cd0*/  @!P3 LDG.E.U16 R52, desc[UR22][R8.64] ;  /* 0x000000160834b981 */ /* 0x000f62000c1e1500 */
[CC--:B------:R-:W-:Y:S01]  /*2ce0*/  LEA R54, P1, R84.reuse, R6.reuse, 0x5 ;  /* 0x0000000654367211 */ /* 0x0c0fe200078228ff */
[----:B-1----:R-:W-:Y:S01]  /*2cf0*/  IMAD.SHL.U32 R45, R84, 0x10, RZ ;  /* 0x00000010542d7824 */ /* 0x002fe200078e00ff */
[----:B------:R-:W-:Y:S01]  /*2d00*/  SHF.R.U32.HI R59, RZ, 0xa, R74 ;  /* 0x0000000aff3b7819 */ /* 0x000fe2000001164a */
[----:B------:R-:W-:Y:S01]  /*2d10*/  VIADD R44, R4, 0xfffffffb ;  /* 0xfffffffb042c7836 */ /* 0x000fe20000000000 */
[----:B------:R1:W5:Y:S01]  /*2d20*/  @!P4 LDG.E.U16 R48, desc[UR22][R10.64] ;  /* 0x000000160a30c981 */ /* 0x000362000c1e1500 */
[----:B------:R-:W-:Y:S01]  /*2d30*/  IADD3 R56, P3, PT, R57, R6, RZ ;  /* 0x0000000639387210 */ /* 0x000fe20007f7e0ff */
[----:B------:R-:W-:Y:S01]  /*2d40*/  IMAD R93, R84, 0x6, RZ ;  /* 0x00000006545d7824 */ /* 0x000fe200078e02ff */
[----:B------:R-:W-:-:S02]  /*2d50*/  LEA.HI.X.SX32 R55, R45, R7, 0x1, P1 ;  /* 0x000000072d377211 */ /* 0x000fc400008f0eff */
[----:B------:R-:W-:Y:S01]  /*2d60*/  PRMT R64, RZ, 0x7610, R64 ;  /* 0x00007610ff407816 */ /* 0x000fe20000000040 */
[----:B------:R-:W-:Y:S01]  /*2d70*/  IMAD R94, R84, 0xc, RZ ;  /* 0x0000000c545e7824 */ /* 0x000fe200078e02ff */
[----:B------:R-:W-:Y:S01]  /*2d80*/  ISETP.GE.U32.AND P1, PT, R44, 0x7fffffdc, PT ;  /* 0x7fffffdc2c00780c */ /* 0x000fe20003f26070 */
[----:B------:R-:W-:Y:S01]  /*2d90*/  VIADD R44, R4, 0xfffffff6 ;  /* 0xfffffff6042c7836 */ /* 0x000fe20000000000 */
[----:B------:R-:W5:Y:S01]  /*2da0*/  @P5 LDG.E.U16 R47, desc[UR22][R54.64] ;  /* 0x00000016362f5981 */ /* 0x000f62000c1e1500 */
[C---:B-1----:R-:W-:Y:S01]  /*2db0*/  IMAD R11, R84.reuse, 0x12, RZ ;  /* 0x00000012540b7824 */ /* 0x042fe200078e02ff */
[----:B------:R-:W-:Y:S01]  /*2dc0*/  LEA.HI.X.SX32 R57, R49, R7, 0x1, P3 ;  /* 0x0000000731397211 */ /* 0x000fe200018f0eff */
[----:B------:R-:W-:Y:S01]  /*2dd0*/  IMAD R95, R84, 0x3, RZ ;  /* 0x00000003545f7824 */ /* 0x000fe200078e02ff */
[----:B------:R-:W-:Y:S02]  /*2de0*/  ISETP.GE.U32.AND P4, PT, R44, 0x7fffffd7, PT ;  /* 0x7fffffd72c00780c */ /* 0x000fe40003f86070 */
[----:B------:R-:W-:Y:S01]  /*2df0*/  PRMT R79, RZ, 0x7610, R79 ;  /* 0x00007610ff4f7816 */ /* 0x000fe2000000004f */
[----:B------:R1:W5:Y:S01]  /*2e00*/  @P6 LDG.E.U16 R50, desc[UR22][R56.64] ;  /* 0x0000001638326981 */ /* 0x000362000c1e1500 */
[----:B------:R-:W-:-:S02]  /*2e10*/  IADD3 R44, P5, PT, R11, R6, RZ ;  /* 0x000000060b2c7210 */ /* 0x000fc40007fbe0ff */
[----:B------:R-:W-:Y:S01]  /*2e20*/  PRMT R76, RZ, 0x7610, R76 ;  /* 0x00007610ff4c7816 */ /* 0x000fe2000000004c */
[----:B------:R-:W-:Y:S01]  /*2e30*/  VIADD R65, R4, 0xfffffff2 ;  /* 0xfffffff204417836 */ /* 0x000fe20000000000 */
[----:B------:R-:W-:Y:S02]  /*2e40*/  SHF.R.U32.HI R49, RZ, 0xd, R74 ;  /* 0x0000000dff317819 */ /* 0x000fe4000001164a */
[----:B------:R-:W-:Y:S01]  /*2e50*/  PRMT R78, RZ, 0x7610, R78 ;  /* 0x00007610ff4e7816 */ /* 0x000fe2000000004e */
[C---:B------:R-:W-:Y:S01]  /*2e60*/  IMAD R96, R84.reuse, 0xe, RZ ;  /* 0x0000000e54607824 */ /* 0x040fe200078e02ff */
[C---:B------:R-:W-:Y:S02]  /*2e70*/  LEA R8, P3, R84.reuse, R6, 0x3 ;  /* 0x0000000654087211 */ /* 0x040fe400078618ff */
[----:B------:R-:W-:Y:S01]  /*2e80*/  PRMT R80, RZ, 0x7610, R80 ;  /* 0x00007610ff507816 */ /* 0x000fe20000000050 */
[C---:B------:R-:W-:Y:S01]  /*2e90*/  IMAD R97, R84.reuse, 0x7, RZ ;  /* 0x0000000754617824 */ /* 0x040fe200078e02ff */
[-C--:B------:R-:W-:Y:S01]  /*2ea0*/  LEA.HI.X.SX32 R45, R87, R7.reuse, 0x1, P5 ;  /* 0x00000007572d7211 */ /* 0x080fe200028f0eff */
[----:B------:R-:W-:Y:S01]  /*2eb0*/  IMAD R98, R84, 0xd, RZ ;  /* 0x0000000d54627824 */ /* 0x000fe200078e02ff */
[----:B------:R-:W-:Y:S01]  /*2ec0*/  LOP3.LUT P5, RZ, R49, 0x1, RZ, 0xc0, !PT ;  /* 0x0000000131ff7812 */ /* 0x000fe200078ac0ff */
[----:B------:R-:W-:Y:S01]  /*2ed0*/  VIADD R10, R4, 0xfffffff7 ;  /* 0xfffffff7040a7836 */ /* 0x000fe20000000000 */
[----:B------:R-:W-:Y:S01]  /*2ee0*/  LEA.HI.X.SX32 R9, R88, R7, 0x1, P3 ;  /* 0x0000000758097211 */ /* 0x000fe200018f0eff */
[----:B-1----:R-:W-:Y:S01]  /*2ef0*/  IMAD R57, R84, 0x24, RZ ;  /* 0x0000002454397824 */ /* 0x002fe200078e02ff */
[----:B------:R-:W-:-:S02]  /*2f00*/  PRMT R49, RZ, 0x7610, R49 ;  /* 0x00007610ff317816 */ /* 0x000fc40000000031 */
[----:B------:R-:W-:Y:S01]  /*2f10*/  PRMT R81, RZ, 0x7610, R81 ;  /* 0x00007610ff517816 */ /* 0x000fe20000000051 */
[----:B------:R-:W5:Y:S01]  /*2f20*/  @!P1 LDG.E.U16 R53, desc[UR22][R8.64] ;  /* 0x0000001608359981 */ /* 0x000f62000c1e1500 */
[----:B------:R-:W-:Y:S02]  /*2f30*/  ISETP.GE.U32.AND P3, PT, R10, 0x7fffffd8, PT ;  /* 0x7fffffd80a00780c */ /* 0x000fe40003f66070 */
[----:B------:R-:W-:Y:S01]  /*2f40*/  PRMT R83, RZ, 0x7610, R83 ;  /* 0x00007610ff537816 */ /* 0x000fe20000000053 */
[----:B------:R1:W5:Y:S01]  /*2f50*/  @!P4 LDG.E.U16 R49, desc[UR22][R44.64] ;  /* 0x000000162c31c981 */ /* 0x000362000c1e1500 */
[-C--:B------:R-:W-:Y:S01]  /*2f60*/  IADD3 R56, P1, PT, R57, R6.reuse, RZ ;  /* 0x0000000639387210 */ /* 0x080fe20007f3e0ff */
[C---:B------:R-:W-:Y:S01]  /*2f70*/  IMAD R71, R84.reuse, 0x36, RZ ;  /* 0x0000003654477824 */ /* 0x040fe200078e02ff */
[C---:B------:R-:W-:Y:S01]  /*2f80*/  LEA R10, P4, R84.reuse, R6, 0x4 ;  /* 0x00000006540a7211 */ /* 0x040fe200078820ff */
[C---:B------:R-:W-:Y:S01]  /*2f90*/  IMAD R105, R84.reuse, 0x3a, RZ ;  /* 0x0000003a54697824 */ /* 0x040fe200078e02ff */
[----:B------:R-:W-:Y:S01]  /*2fa0*/  SHF.R.U32.HI R54, RZ, 0xc, R74 ;  /* 0x0000000cff367819 */ /* 0x000fe2000001164a */
[C---:B------:R-:W-:Y:S01]  /*2fb0*/  IMAD R99, R84.reuse, 0x38, RZ ;  /* 0x0000003854637824 */ /* 0x040fe200078e02ff */
[-C--:B------:R-:W-:Y:S01]  /*2fc0*/  LEA.HI.X.SX32 R57, R11, R7.reuse, 0x1, P1 ;  /* 0x000000070b397211 */ /* 0x080fe200008f0eff */
[----:B------:R-:W-:Y:S01]  /*2fd0*/  IMAD R73, R84, 0x1d, RZ ;  /* 0x0000001d54497824 */ /* 0x000fe200078e02ff */
[----:B------:R-:W-:Y:S01]  /*2fe0*/  LEA.HI.X.SX32 R11, R86, R7, 0x1, P4 ;  /* 0x00000007560b7211 */ /* 0x000fe200020f0eff */
[----:B------:R-:W-:Y:S01]  /*2ff0*/  IMAD R77, R84, 0x1f, RZ ;  /* 0x0000001f544d7824 */ /* 0x000fe200078e02ff */
[----:B------:R-:W-:Y:S01]  /*3000*/  LOP3.LUT P4, RZ, R54, 0x1, RZ, 0xc0, !PT ;  /* 0x0000000136ff7812 */ /* 0x000fe2000788c0ff */
[----:B0-----:R-:W0:Y:S01]  /*3010*/  LDCU UR4, c[0x0][0x3b0] ;  /* 0x00007600ff0477ac */ /* 0x001e220008000800 */
[----:B------:R-:W-:-:S02]  /*3020*/  ISETP.GE.U32.AND P1, PT, R51, 0x7fffffdb, PT ;  /* 0x7fffffdb3300780c */ /* 0x000fc40003f26070 */
[----:B------:R-:W-:Y:S01]  /*3030*/  PRMT R54, RZ, 0x7610, R54 ;  /* 0x00007610ff367816 */ /* 0x000fe20000000036 */
[C---:B-1----:R-:W-:Y:S01]  /*3040*/  IMAD R45, R84.reuse, 0x26, RZ ;  /* 0x00000026542d7824 */ /* 0x042fe200078e02ff */
[----:B------:R-:W-:Y:S01]  /*3050*/  PRMT R51, RZ, 0x7610, R51 ;  /* 0x00007610ff337816 */ /* 0x000fe20000000033 */
[----:B------:R-:W-:-:S03]  /*3060*/  IMAD R9, R84, 0x13, RZ ;  /* 0x0000001354097824 */ /* 0x000fc600078e02ff */
[----:B------:R-:W5:Y:S01]  /*3070*/  @!P3 LDG.E.U16 R54, desc[UR22][R10.64] ;  /* 0x000000160a36b981 */ /* 0x000f62000c1e1500 */
[----:B------:R-:W-:-:S03]  /*3080*/  IADD3 R44, P3, PT, R45, R6, RZ ;  /* 0x000000062d2c7210 */ /* 0x000fc60007f7e0ff */
[----:B------:R1:W5:Y:S01]  /*3090*/  @P5 LDG.E.U16 R51, desc[UR22][R56.64] ;  /* 0x0000001638335981 */ /* 0x000362000c1e1500 */
[-C--:B------:R-:W-:Y:S01]  /*30a0*/  IADD3 R8, P5, PT, R90, R6.reuse, RZ ;  /* 0x000000065a087210 */ /* 0x080fe20007fbe0ff */
[----:B------:R-:W-:Y:S01]  /*30b0*/  VIADD R55, R4, 0xfffffff5 ;  /* 0xfffffff504377836 */ /* 0x000fe20000000000 */
[-C--:B------:R-:W-:Y:S02]  /*30c0*/  LEA.HI.X.SX32 R45, R9, R7.reuse, 0x1, P3 ;  /* 0x00000007092d7211 */ /* 0x080fe400018f0eff */
[----:B------:R-:W-:Y:S02]  /*30d0*/  LEA.HI.X.SX32 R9, R91, R7, 0x1, P5 ;  /* 0x000000075b097211 */ /* 0x000fe400028f0eff */
[----:B------:R-:W-:Y:S02]  /*30e0*/  LOP3.LUT P5, RZ, R58, 0x1, RZ, 0xc0, !PT ;  /* 0x000000013aff7812 */ /* 0x000fe400078ac0ff */
[----:B------:R-:W-:Y:S02]  /*30f0*/  PRMT R58, RZ, 0x7610, R58 ;  /* 0x00007610ff3a7816 */ /* 0x000fe4000000003a */
[----:B------:R-:W-:Y:S01]  /*3100*/  ISETP.GE.U32.AND P3, PT, R55, 0x7fffffd6, PT ;  /* 0x7fffffd63700780c */ /* 0x000fe20003f66070 */
[----:B------:R-:W-:Y:S01]  /*3110*/  IMAD R55, R84, 0x14, RZ ;  /* 0x0000001454377824 */ /* 0x000fe200078e02ff */
[----:B-1----:R-:W-:Y:S01]  /*3120*/  PRMT R56, RZ, 0x7610, R56 ;  /* 0x00007610ff387816 */ /* 0x002fe20000000038 */
[----:B------:R-:W-:Y:S01]  /*3130*/  VIADD R57, R4, 0xfffffff4 ;  /* 0xfffffff404397836 */ /* 0x000fe20000000000 */
[----:B------:R-:W5:Y:S02]  /*3140*/  @!P1 LDG.E.U16 R58, desc[UR22][R8.64] ;  /* 0x00000016083a9981 */ /* 0x000f64000c1e1500 */
[----:B------:R-:W-:-:S02]  /*3150*/  IADD3 R10, P1, PT, R55, R6, RZ ;  /* 0x00000006370a7210 */ /* 0x000fc40007f3e0ff */
[----:B------:R1:W5:Y:S01]  /*3160*/  @P4 LDG.E.U16 R56, desc[UR22][R44.64] ;  /* 0x000000162c384981 */ /* 0x000362000c1e1500 */
[----:B------:R-:W-:Y:S02]  /*3170*/  IADD3 R62, P4, PT, R63, R6, RZ ;  /* 0x000000063f3e7210 */ /* 0x000fe40007f9e0ff */
[-C--:B------:R-:W-:Y:S02]  /*3180*/  LEA.HI.X.SX32 R11, R90, R7.reuse, 0x1, P1 ;  /* 0x000000075a0b7211 */ /* 0x080fe400008f0eff */
[----:B------:R-:W-:Y:S02]  /*3190*/  ISETP.GE.U32.AND P1, PT, R57, 0x7fffffd5, PT ;  /* 0x7fffffd53900780c */ /* 0x000fe40003f26070 */
[----:B------:R-:W-:Y:S02]  /*31a0*/  PRMT R57, RZ, 0x7610, R57 ;  /* 0x00007610ff397816 */ /* 0x000fe40000000039 */
[----:B------:R-:W-:Y:S01]  /*31b0*/  LEA.HI.X.SX32 R63, R55, R7, 0x1, P4 ;  /* 0x00000007373f7211 */ /* 0x000fe200020f0eff */
[----:B-1----:R-:W-:Y:S01]  /*31c0*/  IMAD R45, R84, 0x2a, RZ ;  /* 0x0000002a542d7824 */ /* 0x002fe200078e02ff */
[----:B------:R-:W-:-:S02]  /*31d0*/  PRMT R55, RZ, 0x7610, R55 ;  /* 0x00007610ff377816 */ /* 0x000fc40000000037 */
[----:B------:R-:W-:Y:S01]  /*31e0*/  LOP3.LUT P4, RZ, R59, 0x1, RZ, 0xc0, !PT ;  /* 0x000000013bff7812 */ /* 0x000fe2000788c0ff */
[C---:B------:R-:W-:Y:S01]  /*31f0*/  IMAD R59, R84.reuse, 0x16, RZ ;  /* 0x00000016543b7824 */ /* 0x040fe200078e02ff */
[----:B------:R-:W5:Y:S01]  /*3200*/  @!P3 LDG.E.U16 R57, desc[UR22][R10.64] ;  /* 0x000000160a39b981 */ /* 0x000f62000c1e1500 */
[----:B------:R-:W-:Y:S01]  /*3210*/  IMAD R9, R84, 0x15, RZ ;  /* 0x0000001554097824 */ /* 0x000fe200078e02ff */
[-C--:B------:R-:W-:Y:S02]  /*3220*/  IADD3 R44, P3, PT, R45, R6.reuse, RZ ;  /* 0x000000062d2c7210 */ /* 0x080fe40007f7e0ff */
[----:B------:R1:W5:Y:S01]  /*3230*/  @P5 LDG.E.U16 R55, desc[UR22][R62.64] ;  /* 0x000000163e375981 */ /* 0x000362000c1e1500 */
[----:B------:R-:W-:Y:S02]  /*3240*/  IADD3 R8, P5, PT, R59, R6, RZ ;  /* 0x000000063b087210 */ /* 0x000fe40007fbe0ff */
[----:B------:R-:W-:Y:S02]  /*3250*/  SHF.R.U32.HI R60, RZ, 0x9, R74 ;  /* 0x00000009ff3c7819 */ /* 0x000fe4000001164a */
[----:B------:R-:W-:-:S02]  /*3260*/  LEA.HI.X.SX32 R45, R9, R7, 0x1, P3 ;  /* 0x00000007092d7211 */ /* 0x000fc400018f0eff */
[----:B------:R-:W-:Y:S02]  /*3270*/  LEA.HI.X.SX32 R9, R92, R7, 0x1, P5 ;  /* 0x000000075c097211 */ /* 0x000fe400028f0eff */
[----:B-1----:R-:W-:Y:S02]  /*3280*/  PRMT R62, RZ, 0x7610, R62 ;  /* 0x00007610ff3e7816 */ /* 0x002fe4000000003e */
[----:B------:R-:W-:Y:S02]  /*3290*/  SHF.R.U32.HI R61, RZ, 0x8, R74 ;  /* 0x00000008ff3d7819 */ /* 0x000fe4000001164a */
[----:B------:R-:W-:Y:S02]  /*32a0*/  LOP3.LUT P3, RZ, R60, 0x1, RZ, 0xc0, !PT ;  /* 0x000000013cff7812 */ /* 0x000fe4000786c0ff */
[----:B------:R-:W-:Y:S01]  /*32b0*/  PRMT R60, RZ, 0x7610, R60 ;  /* 0x00007610ff3c7816 */ /* 0x000fe2000000003c */
[----:B------:R1:W5:Y:S01]  /*32c0*/  @!P1 LDG.E.U16 R62, desc[UR22][R8.64] ;  /* 0x00000016083e9981 */ /* 0x000362000c1e1500 */
[----:B------:R-:W-:-:S02]  /*32d0*/  LOP3.LUT P5, RZ, R61, 0x1, RZ, 0xc0, !PT ;  /* 0x000000013dff7812 */ /* 0x000fc400078ac0ff */
[-C--:B------:R-:W-:Y:S01]  /*32e0*/  IADD3 R66, P1, PT, R67, R6.reuse, RZ ;  /* 0x0000000643427210 */ /* 0x080fe20007f3e0ff */
[----:B------:R-:W-:Y:S01]  /*32f0*/  IMAD R11, R84, 0x17, RZ ;  /* 0x00000017540b7824 */ /* 0x000fe200078e02ff */
[----:B------:R-:W5:Y:S01]  /*3300*/  @P4 LDG.E.U16 R60, desc[UR22][R44.64] ;  /* 0x000000162c3c4981 */ /* 0x000f62000c1e1500 */
[----:B------:R-:W-:Y:S01]  /*3310*/  IADD3 R68, P4, PT, R69, R6, RZ ;  /* 0x0000000645447210 */ /* 0x000fe20007f9e0ff */
[C---:B------:R-:W-:Y:S01]  /*3320*/  VIADD R10, R4.reuse, 0xfffffffc ;  /* 0xfffffffc040a7836 */ /* 0x040fe20000000000 */
[-C--:B------:R-:W-:Y:S01]  /*3330*/  LEA.HI.X.SX32 R67, R59, R7.reuse, 0x1, P1 ;  /* 0x000000073b437211 */ /* 0x080fe200008f0eff */
[----:B------:R-:W-:Y:S01]  /*3340*/  VIADD R61, R4, 0xfffffff9 ;  /* 0xfffffff9043d7836 */ /* 0x000fe20000000000 */
[----:B------:R-:W-:Y:S02]  /*3350*/  PRMT R59, RZ, 0x7610, R59 ;  /* 0x00007610ff3b7816 */ /* 0x000fe4000000003b */
[----:B------:R-:W-:Y:S02]  /*3360*/  LEA.HI.X.SX32 R69, R11, R7, 0x1, P4 ;  /* 0x000000070b457211 */ /* 0x000fe400020f0eff */
[----:B------:R-:W-:-:S02]  /*3370*/  ISETP.GE.U32.AND P1, PT, R10, 0x7fffffdd, PT ;  /* 0x7fffffdd0a00780c */ /* 0x000fc40003f26070 */
[----:B------:R-:W-:Y:S01]  /*3380*/  ISETP.GE.U32.AND P4, PT, R61, 0x7fffffda, PT ;  /* 0x7fffffda3d00780c */ /* 0x000fe20003f86070 */
[----:B------:R2:W5:Y:S01]  /*3390*/  @P3 LDG.E.U16 R59, desc[UR22][R66.64] ;  /* 0x00000016423b3981 */ /* 0x000562000c1e1500 */
[-C--:B-1----:R-:W-:Y:S01]  /*33a0*/  IADD3 R8, P3, PT, R93, R6.reuse, RZ ;  /* 0x000000065d087210 */ /* 0x082fe20007f7e0ff */
[----:B------:R-:W-:Y:S02]  /*33b0*/  VIADD R11, R4, 0xfffffff3 ;  /* 0xfffffff3040b7836 */ /* 0x000fe40000000000 */
[----:B------:R-:W5:Y:S01]  /*33c0*/  @P5 LDG.E.U16 R64, desc[UR22][R68.64] ;  /* 0x0000001644405981 */ /* 0x000f62000c1e1500 */
[----:B------:R-:W-:Y:S02]  /*33d0*/  IADD3 R10, P5, PT, R94, R6, RZ ;  /* 0x000000065e0a7210 */ /* 0x000fe40007fbe0ff */
[-C--:B------:R-:W-:Y:S02]  /*33e0*/  LEA.HI.X.SX32 R9, R95, R7.reuse, 0x1, P3 ;  /* 0x000000075f097211 */ /* 0x080fe400018f0eff */
[----:B------:R-:W-:Y:S01]  /*33f0*/  ISETP.GE.U32.AND P3, PT, R11, 0x7fffffd4, PT ;  /* 0x7fffffd40b00780c */ /* 0x000fe20003f66070 */
[C---:B------:R-:W-:Y:S01]  /*3400*/  IMAD R61, R84.reuse, 0x18, RZ ;  /* 0x00000018543d7824 */ /* 0x040fe200078e02ff */
[----:B------:R-:W-:Y:S01]  /*3410*/  LEA.HI.X.SX32 R11, R93, R7, 0x1, P5 ;  /* 0x000000075d0b7211 */ /* 0x000fe200028f0eff */
[----:B--2---:R-:W-:Y:S01]  /*3420*/  IMAD R67, R84, 0x30, RZ ;  /* 0x0000003054437824 */ /* 0x004fe200078e02ff */
[----:B------:R-:W-:Y:S01]  /*3430*/  SHF.R.U32.HI R44, RZ, 0x7, R74 ;  /* 0x00000007ff2c7819 */ /* 0x000fe2000001164a */
[----:B------:R-:W5:Y:S01]  /*3440*/  @!P1 LDG.E.U16 R79, desc[UR22][R8.64] ;  /* 0x00000016084f9981 */ /* 0x000f62000c1e1500 */
[----:B------:R-:W-:-:S02]  /*3450*/  VIADD R63, R4, 0xfffffff8 ;  /* 0xfffffff8043f7836 */ /* 0x000fc40000000000 */
[----:B------:R-:W-:Y:S01]  /*3460*/  LOP3.LUT P5, RZ, R44, 0x1, RZ, 0xc0, !PT ;  /* 0x000000012cff7812 */ /* 0x000fe200078ac0ff */
[----:B------:R1:W5:Y:S01]  /*3470*/  @!P4 LDG.E.U16 R76, desc[UR22][R10.64] ;  /* 0x000000160a4cc981 */ /* 0x000362000c1e1500 */
[-C--:B------:R-:W-:Y:S02]  /*3480*/  IADD3 R44, P1, PT, R61, R6.reuse, RZ ;  /* 0x000000063d2c7210 */ /* 0x080fe40007f3e0ff */
[-C--:B------:R-:W-:Y:S02]  /*3490*/  IADD3 R66, P4, PT, R67, R6.reuse, RZ ;  /* 0x0000000643427210 */ /* 0x080fe40007f9e0ff */
[-C--:B------:R-:W-:Y:S02]  /*34a0*/  LEA.HI.X.SX32 R45, R94, R7.reuse, 0x1, P1 ;  /* 0x000000075e2d7211 */ /* 0x080fe400008f0eff */
[----:B------:R-:W-:Y:S01]  /*34b0*/  LEA.HI.X.SX32 R67, R61, R7, 0x1, P4 ;  /* 0x000000073d437211 */ /* 0x000fe200020f0eff */
[----:B------:R-:W-:Y:S01]  /*34c0*/  IMAD R61, R84, 0x1a, RZ ;  /* 0x0000001a543d7824 */ /* 0x000fe200078e02ff */
[----:B------:R-:W-:Y:S01]  /*34d0*/  ISETP.GE.U32.AND P1, PT, R63, 0x7fffffd9, PT ;  /* 0x7fffffd93f00780c */ /* 0x000fe20003f26070 */
[----:B-1----:R-:W-:Y:S01]  /*34e0*/  VIADD R11, R4, 0xfffffff1 ;  /* 0xfffffff1040b7836 */ /* 0x002fe20000000000 */
[----:B------:R-:W-:Y:S01]  /*34f0*/  ISETP.GE.U32.AND P4, PT, R65, 0x7fffffd3, PT ;  /* 0x7fffffd34100780c */ /* 0x000fe20003f86070 */
[----:B------:R-:W5:Y:S01]  /*3500*/  @!P3 LDG.E.U16 R78, desc[UR22][R44.64] ;  /* 0x000000162c4eb981 */ /* 0x000f62000c1e1500 */
[----:B------:R-:W-:-:S02]  /*3510*/  IADD3 R8, P3, PT, R96, R6, RZ ;  /* 0x0000000660087210 */ /* 0x000fc40007f7e0ff */
[----:B------:R-:W-:Y:S01]  /*3520*/  IADD3 R10, P6, PT, R61, R6, RZ ;  /* 0x000000063d0a7210 */ /* 0x000fe20007fde0ff */
[----:B------:R1:W5:Y:S01]  /*3530*/  @P5 LDG.E.U16 R80, desc[UR22][R66.64] ;  /* 0x0000001642505981 */ /* 0x000362000c1e1500 */
[----:B------:R-:W-:Y:S02]  /*3540*/  ISETP.GE.U32.AND P5, PT, R11, 0x7fffffd2, PT ;  /* 0x7fffffd20b00780c */ /* 0x000fe40003fa6070 */
[-C--:B------:R-:W-:Y:S02]  /*3550*/  LEA.HI.X.SX32 R9, R97, R7.reuse, 0x1, P3 ;  /* 0x0000000761097211 */ /* 0x080fe400018f0eff */
[----:B------:R-:W-:Y:S01]  /*3560*/  LEA.HI.X.SX32 R11, R98, R7, 0x1, P6 ;  /* 0x00000007620b7211 */ /* 0x000fe200030f0eff */
[C---:B------:R-:W-:Y:S02]  /*3570*/  IMAD R69, R84.reuse, 0x34, RZ ;  /* 0x0000003454457824 */ /* 0x040fe400078e02ff */
[----:B------:R-:W5:Y:S01]  /*3580*/  @!P1 LDG.E.U16 R81, desc[UR22][R8.64] ;  /* 0x0000001608519981 */ /* 0x000f62000c1e1500 */
[----:B-1----:R-:W-:-:S03]  /*3590*/  IMAD R67, R84, 0x32, RZ ;  /* 0x0000003254437824 */ /* 0x002fc600078e02ff */
[----:B------:R1:W5:Y:S01]  /*35a0*/  @!P4 LDG.E.U16 R83, desc[UR22][R10.64] ;  /* 0x000000160a53c981 */ /* 0x000362000c1e1500 */
[C---:B------:R-:W-:Y:S01]  /*35b0*/  IMAD R45, R84.reuse, 0x19, RZ ;  /* 0x00000019542d7824 */ /* 0x040fe200078e02ff */
[-C--:B------:R-:W-:Y:S02]  /*35c0*/  IADD3 R68, P4, PT, R69, R6.reuse, RZ ;  /* 0x0000000645447210 */ /* 0x080fe40007f9e0ff */
[-C--:B------:R-:W-:Y:S01]  /*35d0*/  IADD3 R66, P1, PT, R67, R6.reuse, RZ ;  /* 0x0000000643427210 */ /* 0x080fe20007f3e0ff */
[C---:B------:R-:W-:Y:S02]  /*35e0*/  IMAD R63, R84.reuse, 0x1b, RZ ;  /* 0x0000001b543f7824 */ /* 0x040fe400078e02ff */
[C---:B-1----:R-:W-:Y:S01]  /*35f0*/  IMAD R11, R84.reuse, 0x3c, RZ ;  /* 0x0000003c540b7824 */ /* 0x042fe200078e02ff */
[----:B------:R-:W-:Y:S01]  /*3600*/  LEA.HI.X.SX32 R67, R45, R7, 0x1, P1 ;  /* 0x000000072d437211 */ /* 0x000fe200008f0eff */
[C---:B------:R-:W-:Y:S01]  /*3610*/  IMAD R45, R84.reuse, 0x3e, RZ ;  /* 0x0000003e542d7824 */ /* 0x040fe200078e02ff */
[----:B------:R-:W-:Y:S01]  /*3620*/  SHF.R.U32.HI R44, RZ, 0x6, R74 ;  /* 0x00000006ff2c7819 */ /* 0x000fe2000001164a */
[----:B------:R-:W-:Y:S01]  /*3630*/  IMAD R65, R84, 0x1c, RZ ;  /* 0x0000001c54417824 */ /* 0x000fe200078e02ff */
[----:B------:R-:W-:-:S02]  /*3640*/  IADD3 R70, P1, PT, R71, R6, RZ ;  /* 0x0000000647467210 */ /* 0x000fc40007f3e0ff */
[-C--:B------:R-:W-:Y:S02]  /*3650*/  LEA.HI.X.SX32 R69, R61, R7.reuse, 0x1, P4 ;  /* 0x000000073d457211 */ /* 0x080fe400020f0eff */
[-C--:B------:R-:W-:Y:S02]  /*3660*/  IADD3 R10, P6, PT, R11, R6.reuse, RZ ;  /* 0x000000060b0a7210 */ /* 0x080fe40007fde0ff */
[----:B------:R-:W-:Y:S02]  /*3670*/  IADD3 R8, P4, PT, R105, R6, RZ ;  /* 0x0000000669087210 */ /* 0x000fe40007f9e0ff */
[----:B------:R-:W-:Y:S02]  /*3680*/  LOP3.LUT P3, RZ, R44, 0x1, RZ, 0xc0, !PT ;  /* 0x000000012cff7812 */ /* 0x000fe4000786c0ff */
[-C--:B------:R-:W-:Y:S02]  /*3690*/  LEA.HI.X.SX32 R71, R63, R7.reuse, 0x1, P1 ;  /* 0x000000073f477211 */ /* 0x080fe400008f0eff */
[----:B------:R-:W-:-:S02]  /*36a0*/  LEA.HI.X.SX32 R11, R75, R7, 0x1, P6 ;  /* 0x000000074b0b7211 */ /* 0x000fc400030f0eff */
[-C--:B------:R-:W-:Y:S02]  /*36b0*/  LEA.HI.X.SX32 R9, R73, R7.reuse, 0x1, P4 ;  /* 0x0000000749097211 */ /* 0x080fe400020f0eff */
[-C--:B------:R-:W-:Y:S02]  /*36c0*/  IADD3 R72, P1, PT, R99, R6.reuse, RZ ;  /* 0x0000000663487210 */ /* 0x080fe40007f3e0ff */
[-C--:B------:R-:W-:Y:S02]  /*36d0*/  IADD3 R44, P6, PT, R45, R6.reuse, RZ ;  /* 0x000000062d2c7210 */ /* 0x080fe40007fde0ff */
[C---:B------:R-:W-:Y:S02]  /*36e0*/  IADD3 R6, P4, PT, R65.reuse, R6, RZ ;  /* 0x0000000641067210 */ /* 0x040fe40007f9e0ff */
[----:B------:R-:W-:Y:S02]  /*36f0*/  SHF.R.U32.HI R63, RZ, 0x4, R74 ;  /* 0x00000004ff3f7819 */ /* 0x000fe4000001164a */
[----:B------:R-:W-:-:S02]  /*3700*/  LEA.HI.X.SX32 R73, R65, R7, 0x1, P1 ;  /* 0x0000000741497211 */ /* 0x000fc400008f0eff */
[-C--:B------:R-:W-:Y:S02]  /*3710*/  LEA.HI.X.SX32 R45, R77, R7.reuse, 0x1, P6 ;  /* 0x000000074d2d7211 */ /* 0x080fe400030f0eff */
[----:B------:R-:W-:Y:S02]  /*3720*/  LEA.HI.X.SX32 R7, R96, R7, 0x1, P4 ;  /* 0x0000000760077211 */ /* 0x000fe400020f0eff */
[----:B------:R-:W-:Y:S02]  /*3730*/  SHF.R.U32.HI R61, RZ, 0x5, R74 ;  /* 0x00000005ff3d7819 */ /* 0x000fe4000001164a */
[----:B------:R-:W-:Y:S02]  /*3740*/  LOP3.LUT P4, RZ, R63, 0x1, RZ, 0xc0, !PT ;  /* 0x000000013fff7812 */ /* 0x000fe4000788c0ff */
[----:B------:R-:W-:Y:S02]  /*3750*/  PRMT R63, RZ, 0x7610, R63 ;  /* 0x00007610ff3f7816 */ /* 0x000fe4000000003f */
[----:B------:R-:W-:-:S02]  /*3760*/  LOP3.LUT P1, RZ, R61, 0x1, RZ, 0xc0, !PT ;  /* 0x000000013dff7812 */ /* 0x000fc4000782c0ff */
[--C-:B------:R-:W-:Y:S02]  /*3770*/  SHF.R.U32.HI R75, RZ, 0x2, R74.reuse ;  /* 0x00000002ff4b7819 */ /* 0x100fe4000001164a */
[----:B------:R-:W-:Y:S01]  /*3780*/  PRMT R61, RZ, 0x7610, R61 ;  /* 0x00007610ff3d7816 */ /* 0x000fe2000000003d */
[----:B------:R-:W5:Y:S01]  /*3790*/  @P3 LDG.E.U16 R63, desc[UR22][R66.64] ;  /* 0x00000016423f3981 */ /* 0x000f62000c1e1500 */
[----:B------:R-:W-:Y:S02]  /*37a0*/  LOP3.LUT R100, R101, 0x1f, RZ, 0xc0, !PT ;  /* 0x0000001f65647812 */ /* 0x000fe400078ec0ff */
[----:B------:R-:W-:Y:S02]  /*37b0*/  LOP3.LUT P3, RZ, R75, 0x1, RZ, 0xc0, !PT ;  /* 0x000000014bff7812 */ /* 0x000fe4000786c0ff */
[--C-:B------:R-:W-:Y:S01]  /*37c0*/  SHF.R.U32.HI R65, RZ, 0x3, R74.reuse ;  /* 0x00000003ff417819 */ /* 0x100fe2000001164a */
[----:B------:R1:W5:Y:S01]  /*37d0*/  @!P5 LDG.E.U16 R61, desc[UR22][R6.64] ;  /* 0x00000016063dd981 */ /* 0x000362000c1e1500 */
[----:B------:R-:W-:-:S02]  /*37e0*/  SHF.R.U32.HI R75, RZ, 0x1, R74 ;  /* 0x00000001ff4b7819 */ /* 0x000fc4000001164a */
[----:B------:R-:W-:Y:S02]  /*37f0*/  PRMT R74, RZ, 0x7610, R74 ;  /* 0x00007610ff4a7816 */ /* 0x000fe4000000004a */
[----:B------:R-:W-:Y:S01]  /*3800*/  LOP3.LUT P5, RZ, R65, 0x1, RZ, 0xc0, !PT ;  /* 0x0000000141ff7812 */ /* 0x000fe200078ac0ff */
[----:B-1----:R-:W-:Y:S01]  /*3810*/  IMAD R6, R100, R85, RZ ;  /* 0x0000005564067224 */ /* 0x002fe200078e02ff */
[----:B------:R-:W-:Y:S02]  /*3820*/  PRMT R65, RZ, 0x7610, R65 ;  /* 0x00007610ff417816 */ /* 0x000fe40000000041 */
[----:B------:R1:W5:Y:S01]  /*3830*/  @P4 LDG.E.U16 R74, desc[UR22][R70.64] ;  /* 0x00000016464a4981 */ /* 0x000362000c1e1500 */
[----:B0-----:R-:W-:Y:S01]  /*3840*/  IMAD R25, R25, UR4, RZ ;  /* 0x0000000419197c24 */ /* 0x001fe2000f8e02ff */
[----:B------:R-:W-:Y:S01]  /*3850*/  LEA R105, P4, R6, UR18, 0x1 ;  /* 0x0000001206697c11 */ /* 0x000fe2000f8808ff */
[----:B------:R-:W-:Y:S01]  /*3860*/  IMAD R30, R30, UR4, RZ ;  /* 0x000000041e1e7c24 */ /* 0x000fe2000f8e02ff */
[----:B------:R0:W5:Y:S01]  /*3870*/  @P1 LDG.E.U16 R65, desc[UR22][R68.64] ;  /* 0x0000001644411981 */ /* 0x000162000c1e1500 */
[----:B------:R-:W-:Y:S01]  /*3880*/  IMAD R32, R32, UR4, RZ ;  /* 0x0000000420207c24 */ /* 0x000fe2000f8e02ff */
[----:B------:R-:W-:-:S02]  /*3890*/  LEA.HI.X.SX32 R6, R6, UR19, 0x1, P4 ;  /* 0x0000001306067c11 */ /* 0x000fc4000a0f0eff */
[-C--:B------:R-:W-:Y:S02]  /*38a0*/  LEA R150, P4, R25, R105.reuse, 0x1 ;  /* 0x0000006919967211 */ /* 0x080fe400078808ff */
[----:B------:R-:W-:Y:S02]  /*38b0*/  LOP3.LUT P1, RZ, R75, 0x1, RZ, 0xc0, !PT ;  /* 0x000000014bff7812 */ /* 0x000fe4000782c0ff */
[----:B------:R-:W-:Y:S01]  /*38c0*/  PRMT R75, RZ, 0x7610, R75 ;  /* 0x00007610ff4b7816 */ /* 0x000fe2000000004b */
[----:B------:R-:W-:Y:S01]  /*38d0*/  IMAD R26, R26, UR4, RZ ;  /* 0x000000041a1a7c24 */ /* 0x000fe2000f8e02ff */
[-C--:B------:R-:W-:Y:S01]  /*38e0*/  LEA.HI.X.SX32 R155, R25, R6.reuse, 0x1, P4 ;  /* 0x00000006199b7211 */ /* 0x080fe200020f0eff */
[----:B------:R-:W-:Y:S01]  /*38f0*/  IMAD R36, R36, UR4, RZ ;  /* 0x0000000424247c24 */ /* 0x000fe2000f8e02ff */
[-C--:B------:R-:W-:Y:S01]  /*3900*/  LEA R146, P6, R30, R105.reuse, 0x1 ;  /* 0x000000691e927211 */ /* 0x080fe200078c08ff */
[----:B------:R-:W-:Y:S01]  /*3910*/  IMAD R37, R37, UR4, RZ ;  /* 0x0000000425257c24 */ /* 0x000fe2000f8e02ff */
[-C--:B------:R-:W-:Y:S01]  /*3920*/  LEA R144, P4, R32, R105.reuse, 0x1 ;  /* 0x0000006920907211 */ /* 0x080fe200078808ff */
[----:B------:R2:W5:Y:S01]  /*3930*/  @P5 LDG.E.U16 R75, desc[UR22][R72.64] ;  /* 0x00000016484b5981 */ /* 0x000562000c1e1500 */
[----:B------:R-:W-:Y:S01]  /*3940*/  IMAD R28, R28, UR4, RZ ;  /* 0x000000041c1c7c24 */ /* 0x000fe2000f8e02ff */
[----:B------:R-:W-:Y:S01]  /*3950*/  LEA R82, P5, R26, R105, 0x1 ;  /* 0x000000691a527211 */ /* 0x000fe200078a08ff */
[----:B------:R-:W-:Y:S01]  /*3960*/  IMAD R41, R41, UR4, RZ ;  /* 0x0000000429297c24 */ /* 0x000fe2000f8e02ff */
[-C--:B------:R-:W-:Y:S01]  /*3970*/  LEA.HI.X.SX32 R77, R30, R6.reuse, 0x1, P6 ;  /* 0x000000061e4d7211 */ /* 0x080fe200030f0eff */
[----:B------:R-:W-:Y:S01]  /*3980*/  IMAD R42, R42, UR4, RZ ;  /* 0x000000042a2a7c24 */ /* 0x000fe2000f8e02ff */
[----:B------:R-:W-:-:S02]  /*3990*/  LEA.HI.X.SX32 R151, R32, R6, 0x1, P4 ;  /* 0x0000000620977211 */ /* 0x000fc400020f0eff */
[-C--:B-1----:R-:W-:Y:S02]  /*39a0*/  LEA R70, P6, R36, R105.reuse, 0x1 ;  /* 0x0000006924467211 */ /* 0x082fe400078c08ff */
[-C--:B0-----:R-:W-:Y:S01]  /*39b0*/  LEA R68, P4, R37, R105.reuse, 0x1 ;  /* 0x0000006925447211 */ /* 0x081fe200078808ff */
[----:B------:R-:W-:Y:S01]  /*39c0*/  IMAD R34, R34, UR4, RZ ;  /* 0x0000000422227c24 */ /* 0x000fe2000f8e02ff */
[-C--:B------:R-:W-:Y:S01]  /*39d0*/  LEA.HI.X.SX32 R157, R26, R6.reuse, 0x1, P5 ;  /* 0x000000061a9d7211 */ /* 0x080fe200028f0eff */
[----:B------:R-:W-:Y:S01]  /*39e0*/  IMAD R21, R21, UR4, RZ ;  /* 0x0000000415157c24 */ /* 0x000fe2000f8e02ff */
[----:B------:R-:W-:Y:S01]  /*39f0*/  LEA R148, P5, R28, R105, 0x1 ;  /* 0x000000691c947211 */ /* 0x000fe200078a08ff */
[----:B------:R-:W-:Y:S01]  /*3a00*/  IMAD R16, R16, UR4, RZ ;  /* 0x0000000410107c24 */ /* 0x000fe2000f8e02ff */
[-C--:B------:R-:W-:Y:S02]  /*3a10*/  LEA.HI.X.SX32 R71, R36, R6.reuse, 0x1, P6 ;  /* 0x0000000624477211 */ /* 0x080fe400030f0eff */
[----:B------:R-:W-:-:S02]  /*3a20*/  LEA.HI.X.SX32 R69, R37, R6, 0x1, P4 ;  /* 0x0000000625457211 */ /* 0x000fc400020f0eff */
[CC--:B------:R-:W-:Y:S02]  /*3a30*/  LEA R140, P6, R41.reuse, R105.reuse, 0x1 ;  /* 0x00000069298c7211 */ /* 0x0c0fe400078c08ff */
[-C--:B------:R-:W-:Y:S01]  /*3a40*/  LEA R138, P4, R42, R105.reuse, 0x1 ;  /* 0x000000692a8a7211 */ /* 0x080fe200078808ff */
[----:B------:R-:W-:Y:S01]  /*3a50*/  IMAD R38, R38, UR4, RZ ;  /* 0x0000000426267c24 */ /* 0x000fe2000f8e02ff */
[-C--:B------:R-:W-:Y:S01]  /*3a60*/  LEA.HI.X.SX32 R153, R28, R6.reuse, 0x1, P5 ;  /* 0x000000061c997211 */ /* 0x080fe200028f0eff */
[----:B------:R-:W-:Y:S01]  /*3a70*/  IMAD R18, R18, UR4, RZ ;  /* 0x0000000412127c24 */ /* 0x000fe2000f8e02ff */
[----:B--2---:R-:W-:Y:S01]  /*3a80*/  LEA R72, P5, R34, R105, 0x1 ;  /* 0x0000006922487211 */ /* 0x004fe200078a08ff */
[----:B------:R-:W-:Y:S01]  /*3a90*/  IMAD R40, R40, UR4, RZ ;  /* 0x0000000428287c24 */ /* 0x000fe2000f8e02ff */
[-C--:B------:R-:W-:Y:S02]  /*3aa0*/  LEA.HI.X.SX32 R149, R41, R6.reuse, 0x1, P6 ;  /* 0x0000000629957211 */ /* 0x080fe400030f0eff */
[----:B------:R-:W-:-:S02]  /*3ab0*/  LEA.HI.X.SX32 R147, R42, R6, 0x1, P4 ;  /* 0x000000062a937211 */ /* 0x000fc400020f0eff */
[-C--:B------:R-:W-:Y:S02]  /*3ac0*/  LEA R134, P6, R21, R105.reuse, 0x1 ;  /* 0x0000006915867211 */ /* 0x080fe400078c08ff */
[-C--:B------:R-:W-:Y:S01]  /*3ad0*/  LEA R132, P4, R16, R105.reuse, 0x1 ;  /* 0x0000006910847211 */ /* 0x080fe200078808ff */
[----:B------:R-:W-:Y:S01]  /*3ae0*/  IMAD R12, R12, UR4, RZ ;  /* 0x000000040c0c7c24 */ /* 0x000fe2000f8e02ff */
[-C--:B------:R-:W-:Y:S01]  /*3af0*/  LEA.HI.X.SX32 R73, R34, R6.reuse, 0x1, P5 ;  /* 0x0000000622497211 */ /* 0x080fe200028f0eff */
[----:B------:R-:W-:Y:S01]  /*3b00*/  IMAD R22, R22, UR4, RZ ;  /* 0x0000000416167c24 */ /* 0x000fe2000f8e02ff */
[----:B------:R-:W-:Y:S01]  /*3b10*/  LEA R142, P5, R38, R105, 0x1 ;  /* 0x00000069268e7211 */ /* 0x000fe200078a08ff */
        /* <DEDUP_REMOVED lines=31> */
[-C--:B------:R-:W-:Y:S02]  /*3d10*/  LEA R32, P4, R13, R105.reuse, 0x1 ;  /* 0x000000690d207211 */ /* 0x080fe400078808ff */
[-C--:B------:R-:W-:Y:S02]  /*3d20*/  LEA.HI.X.SX32 R133, R23, R6.reuse, 0x1, P5 ;  /* 0x0000000617857211 */ /* 0x080fe400028f0eff */
[----:B------:R-:W-:Y:S02]  /*3d30*/  LEA R42, P5, R27, R105, 0x1 ;  /* 0x000000691b2a7211 */ /* 0x000fe400078a08ff */
[-C--:B------:R-:W-:Y:S02]  /*3d40*/  LEA.HI.X.SX32 R35, R39, R6.reuse, 0x1, P6 ;  /* 0x0000000627237211 */ /* 0x080fe400030f0eff */
[----:B------:R-:W-:-:S02]  /*3d50*/  LEA.HI.X.SX32 R33, R13, R6, 0x1, P4 ;  /* 0x000000060d217211 */ /* 0x000fc400020f0eff */
[-C--:B------:R-:W-:Y:S02]  /*3d60*/  LEA R28, P6, R19, R105.reuse, 0x1 ;  /* 0x00000069131c7211 */ /* 0x080fe400078c08ff */
[C---:B------:R-:W-:Y:S02]  /*3d70*/  LEA R26, P4, R20.reuse, R105, 0x1 ;  /* 0x00000069141a7211 */ /* 0x040fe400078808ff */
[-C--:B------:R-:W-:Y:S02]  /*3d80*/  LEA.HI.X.SX32 R121, R27, R6.reuse, 0x1, P5 ;  /* 0x000000061b797211 */ /* 0x080fe400028f0eff */
[-C--:B------:R-:W-:Y:S02]  /*3d90*/  LEA.HI.X.SX32 R117, R19, R6.reuse, 0x1, P6 ;  /* 0x0000000613757211 */ /* 0x080fe400030f0eff */
[----:B------:R-:W-:Y:S02]  /*3da0*/  LEA.HI.X.SX32 R27, R20, R6, 0x1, P4 ;  /* 0x00000006141b7211 */ /* 0x000fe400020f0eff */
[----:B------:R-:W-:-:S02]  /*3db0*/  PRMT R66, RZ, 0x7610, R66 ;  /* 0x00007610ff427816 */ /* 0x000fc40000000042 */
[----:B------:R-:W-:Y:S02]  /*3dc0*/  PRMT R19, RZ, 0x7610, R19 ;  /* 0x00007610ff137816 */ /* 0x000fe40000000013 */
[----:B------:R-:W-:Y:S02]  /*3dd0*/  PRMT R20, RZ, 0x7610, R20 ;  /* 0x00007610ff147816 */ /* 0x000fe40000000014 */
[----:B------:R0:W5:Y:S04]  /*3de0*/  @P3 LDG.E.U16 R66, desc[UR22][R8.64] ;  /* 0x0000001608423981 */ /* 0x000168000c1e1500 */
[----:B------:R0:W5:Y:S04]  /*3df0*/  @P1 LDG.E.U16 R19, desc[UR22][R10.64] ;  /* 0x000000160a131981 */ /* 0x000168000c1e1500 */
[----:B------:R0:W5:Y:S01]  /*3e00*/  @!P0 LDG.E.U16 R20, desc[UR22][R44.64] ;  /* 0x000000162c148981 */ /* 0x000162000c1e1500 */
[----:B------:R-:W-:-:S02]  /*3e10*/  IMAD R24, R24, UR4, RZ ;  /* 0x0000000418187c24 */ /* 0x000fc4000f8e02ff */
[----:B------:R-:W-:Y:S02]  /*3e20*/  VIADD R99, R4, 0x1f ;  /* 0x0000001f04637836 */ /* 0x000fe40000000000 */
[----:B------:R-:W-:Y:S01]  /*3e30*/  IMAD R17, R17, UR4, RZ ;  /* 0x0000000411117c24 */ /* 0x000fe2000f8e02ff */
[----:B------:R-:W-:Y:S01]  /*3e40*/  LEA R36, P5, R24, R105, 0x1 ;  /* 0x0000006918247211 */ /* 0x000fe200078a08ff */
[----:B------:R-:W-:Y:S01]  /*3e50*/  IMAD R14, R14, UR4, RZ ;  /* 0x000000040e0e7c24 */ /* 0x000fe2000f8e02ff */
[----:B------:R-:W-:Y:S01]  /*3e60*/  ISETP.GT.AND P6, PT, R99, 0x1f, PT ;  /* 0x0000001f6300780c */ /* 0x000fe20003fc4270 */
[----:B------:R-:W-:Y:S01]  /*3e70*/  IMAD R29, R29, UR4, RZ ;  /* 0x000000041d1d7c24 */ /* 0x000fe2000f8e02ff */
[----:B------:R-:W-:Y:S01]  /*3e80*/  LEA.HI.X.SX32 R37, R24, R6, 0x1, P5 ;  /* 0x0000000618257211 */ /* 0x000fe200028f0eff */
[----:B------:R-:W-:Y:S01]  /*3e90*/  IMAD R43, R43, UR4, RZ ;  /* 0x000000042b2b7c24 */ /* 0x000fe2000f8e02ff */
[----:B------:R-:W-:-:S04]  /*3ea0*/  @!UP1 UIADD3 UR4, UPT, UPT, -UR7, 0x100000, URZ ;  /* 0x0010000007049890 */ /* 0x000fc8000fffe1ff */
[----:B------:R-:W-:Y:S02]  /*3eb0*/  @!UP1 USHF.L.U32 UR5, UR4, 0xb, URZ ;  /* 0x0000000b04059899 */ /* 0x000fe400080006ff */
[----:B------:R-:W-:Y:S01]  /*3ec0*/  @!UP1 USHF.L.U32 UR4, UR4, 0x1, URZ ;  /* 0x0000000104049899 */ /* 0x000fe200080006ff */
[----:B------:R-:W-:Y:S01]  /*3ed0*/  LEA R30, P5, R17, R105, 0x1 ;  /* 0x00000069111e7211 */ /* 0x000fe200078a08ff */
[----:B------:R-:W-:-:S03]  /*3ee0*/  VOTEU.ALL UP1, P2 ;  /* 0x0000000000ff7886 */ /* 0x000fc60001020000 */
[-C--:B------:R-:W-:Y:S02]  /*3ef0*/  LEA.HI.X.SX32 R31, R17, R6.reuse, 0x1, P5 ;  /* 0x00000006111f7211 */ /* 0x080fe400028f0eff */
[CC--:B------:R-:W-:Y:S02]  /*3f00*/  LEA R24, P5, R14.reuse, R105.reuse, 0x1 ;  /* 0x000000690e187211 */ /* 0x0c0fe400078a08ff */
[-C--:B------:R-:W-:Y:S02]  /*3f10*/  LEA R22, P4, R29, R105.reuse, 0x1 ;  /* 0x000000691d167211 */ /* 0x080fe400078808ff */
[-C--:B------:R-:W-:Y:S01]  /*3f20*/  LEA.HI.X.SX32 R25, R14, R6.reuse, 0x1, P5 ;  /* 0x000000060e197211 */ /* 0x080fe200028f0eff */
[----:B------:R0:W1:Y:S01]  /*3f30*/  @!UP1 SYNCS.EXCH.64 URZ, [UR11+0x4008], UR4 ;  /* 0x004008040bff95b2 */ /* 0x0000620008000100 */
[----:B------:R-:W-:Y:S02]  /*3f40*/  LEA R105, P5, R43, R105, 0x1 ;  /* 0x000000692b697211 */ /* 0x000fe400078a08ff */
[----:B------:R-:W-:-:S02]  /*3f50*/  LEA.HI.X.SX32 R23, R29, R6, 0x1, P4 ;  /* 0x000000061d177211 */ /* 0x000fc400020f0eff */
[----:B------:R-:W-:Y:S02]  /*3f60*/  ISETP.LT.AND P4, PT, R100, R4, P6 ;  /* 0x000000046400720c */ /* 0x000fe40003781270 */
[----:B------:R-:W-:Y:S01]  /*3f70*/  LEA.HI.X.SX32 R21, R43, R6, 0x1, P5 ;  /* 0x000000062b157211 */ /* 0x000fe200028f0eff */
[----:B0-----:R-:W-:Y:S10]  /*3f80*/  @!P6 BRA `(.L_x_6) ;  /* 0x000000000044e947 */ /* 0x001ff40003800000 */
[----:B-----5:R-:W-:Y:S02]  /*3f90*/  PRMT R4, R5, 0x5410, R52 ;  /* 0x0000541005047816 */ /* 0x020fe40000000034 */
[----:B------:R-:W-:Y:S02]  /*3fa0*/  PRMT R5, R48, 0x5410, R79 ;  /* 0x0000541030057816 */ /* 0x000fe4000000004f */
[----:B------:R-:W-:Y:S02]  /*3fb0*/  PRMT R6, R53, 0x5410, R58 ;  /* 0x0000541035067816 */ /* 0x000fe4000000003a */
[----:B------:R-:W-:Y:S02]  /*3fc0*/  PRMT R7, R76, 0x5410, R81 ;  /* 0x000054104c077816 */ /* 0x000fe40000000051 */
[----:B------:R-:W-:Y:S02]  /*3fd0*/  PRMT R8, R54, 0x5410, R49 ;  /* 0x0000541036087816 */ /* 0x000fe40000000031 */
[----:B------:R-:W-:-:S02]  /*3fe0*/  PRMT R9, R57, 0x5410, R62 ;  /* 0x0000541039097816 */ /* 0x000fc4000000003e */
[----:B------:R-:W-:Y:S02]  /*3ff0*/  PRMT R10, R78, 0x5410, R83 ;  /* 0x000054104e0a7816 */ /* 0x000fe40000000053 */
        /* <DEDUP_REMOVED lines=8> */
[----:B------:R-:W-:-:S04]  /*4080*/  PRMT R19, R19, 0x5410, R20 ;  /* 0x0000541013137816 */ /* 0x000fc80000000014 */
[----:B------:R0:W-:Y:S03]  /*4090*/  STTM.x16 tmem[UR12+0x80], R4 ;  /* 0x00008004000079ed */ /* 0x0001e6000824000c */
.L_x_6:
[----:B------:R-:W2:Y:S01]  /*40a0*/  FENCE.VIEW.ASYNC.T ;  /* 0x00000000000073c6 */ /* 0x000ea20000000200 */
[----:B0-----:R-:W-:Y:S01]  /*40b0*/  PRMT R4, RZ, 0x7610, R4 ;  /* 0x00007610ff047816 */ /* 0x001fe20000000004 */
[----:B-----5:R-:W-:Y:S01]  /*40c0*/  IMAD.MOV.U32 R83, RZ, RZ, R157 ;  /* 0x000000ffff537224 */ /* 0x020fe200078e009d */
[----:B-12---:R-:W-:Y:S01]  /*40d0*/  BAR.SYNC.DEFER_BLOCKING 0x0 ;  /* 0x0000000000007b1d */ /* 0x006fe20000010000 */
[----:B------:R-:W-:Y:S01]  /*40e0*/  PRMT R6, RZ, 0x7610, R6 ;  /* 0x00007610ff067816 */ /* 0x000fe20000000006 */
[----:B------:R-:W-:Y:S01]  /*40f0*/  IMAD.MOV.U32 R78, RZ, RZ, R148 ;  /* 0x000000ffff4e7224 */ /* 0x000fe200078e0094 */
        /* <DEDUP_REMOVED lines=60> */
[----:B------:R-:W2:Y:S01]  /*44c0*/  @P4 LDG.E.U16 R4, desc[UR22][R82.64] ;  /* 0x0000001652044981 */ /* 0x000ea2000c1e1500 */
[----:B------:R-:W-:Y:S01]  /*44d0*/  IMAD.MOV.U32 R45, RZ, RZ, R129 ;  /* 0x000000ffff2d7224 */ /* 0x000fe200078e0081 */
[----:B------:R-:W0:Y:S01]  /*44e0*/  LDCU UR4, c[0x0][0x3a0] ;  /* 0x00007400ff0477ac */ /* 0x000e220008000800 */
[----:B------:R-:W-:Y:S01]  /*44f0*/  IMAD.MOV.U32 R29, RZ, RZ, R117 ;  /* 0x000000ffff1d7224 */ /* 0x000fe200078e0075 */
[----:B------:R-:W3:Y:S01]  /*4500*/  @P4 LDG.E.U16 R6, desc[UR22][R78.64] ;  /* 0x000000164e064981 */ /* 0x000ee2000c1e1500 */
[----:B------:R-:W-:-:S03]  /*4510*/  IMAD.MOV.U32 R20, RZ, RZ, R105 ;  /* 0x000000ffff147224 */ /* 0x000fc600078e0069 */
[----:B------:R-:W4:Y:S04]  /*4520*/  @P4 LDG.E.U16 R8, desc[UR22][R74.64] ;  /* 0x000000164a084981 */ /* 0x000f28000c1e1500 */
        /* <DEDUP_REMOVED lines=28> */
[----:B------:R-:W4:Y:S01]  /*46f0*/  @P4 LDG.E.U16 R127, desc[UR22][R20.64] ;  /* 0x00000016147f4981 */ /* 0x000f22000c1e1500 */
[----:B------:R-:W-:-:S02]  /*4700*/  SHF.R.S32.HI R117, RZ, 0x6, R101 ;  /* 0x00000006ff757819 */ /* 0x000fc40000011465 */
[----:B------:R-:W-:Y:S02]  /*4710*/  SHF.R.S32.HI R120, RZ, 0x1f, R103 ;  /* 0x0000001fff787819 */ /* 0x000fe40000011467 */
[----:B------:R-:W-:Y:S01]  /*4720*/  SGXT R117, R117, 0x1 ;  /* 0x000000017575781a */ /* 0x000fe20000000200 */
[----:B------:R-:W-:Y:S01]  /*4730*/  IMAD.SHL.U32 R105, R84, 0x20, RZ ;  /* 0x0000002054697824 */ /* 0x000fe200078e00ff */
[----:B------:R-:W-:Y:S01]  /*4740*/  SHF.L.U64.HI R103, R103, 0x1, R120 ;  /* 0x0000000167677819 */ /* 0x000fe20000010278 */
[----:B------:R-:W-:Y:S01]  /*4750*/  IMAD.SHL.U32 R101, R101, 0x2, RZ ;  /* 0x0000000265657824 */ /* 0x000fe200078e00ff */
[----:B------:R-:W-:Y:S01]  /*4760*/  LOP3.LUT R120, R117, 0x90, RZ, 0xc0, !PT ;  /* 0x0000009075787812 */ /* 0x000fe200078ec0ff */
[----:B------:R-:W-:-:S03]  /*4770*/  IMAD.WIDE R102, R105, 0x2, R102 ;  /* 0x0000000269667825 */ /* 0x000fc600078e0266 */
[----:B------:R-:W-:Y:S01]  /*4780*/  LOP3.LUT R101, R120, 0x7e, R101, 0x78, !PT ;  /* 0x0000007e78657812 */ /* 0x000fe200078e7865 */
[----:B0-----:R-:W-:Y:S01]  /*4790*/  UIADD3 UR5, UPT, UPT, UR4, 0x1f, URZ ;  /* 0x0000001f04057890 */ /* 0x001fe2000fffe0ff */
[----:B------:R-:W-:Y:S02]  /*47a0*/  IADD3 R152, P0, PT, R102, UR16, RZ ;  /* 0x0000001066987c10 */ /* 0x000fe4000ff1e0ff */
[----:B------:R-:W-:Y:S01]  /*47b0*/  LOP3.LUT R102, R101, 0x20, RZ, 0x3c, !PT ;  /* 0x0000002065667812 */ /* 0x000fe200078e3cff */
[----:B------:R-:W-:Y:S01]  /*47c0*/  USHF.R.S32.HI UR4, URZ, 0x1f, UR5 ;  /* 0x0000001fff047899 */ /* 0x000fe20008011405 */
[----:B------:R-:W-:-:S03]  /*47d0*/  IADD3.X R153, PT, PT, R103, UR17, RZ, P0, !PT ;  /* 0x0000001167997c10 */ /* 0x000fc600087fe4ff */
[----:B------:R-:W-:Y:S01]  /*47e0*/  ULEA.HI UR4, UR4, UR5, URZ, 0x5 ;  /* 0x0000000504047291 */ /* 0x000fe2000f8f28ff */
[----:B------:R-:W-:-:S03]  /*47f0*/  ISETP.NE.U32.AND P0, PT, RZ, UR9, PT ;  /* 0x00000009ff007c0c */ /* 0x000fc6000bf05070 */
[----:B------:R-:W-:Y:S01]  /*4800*/  USHF.R.S32.HI UR4, URZ, 0x5, UR4 ;  /* 0x00000005ff047899 */ /* 0x000fe20008011404 */
[----:B------:R-:W-:-:S03]  /*4810*/  ISETP.LT.OR P1, PT, R99, 0x20, P0 ;  /* 0x000000206300780c */ /* 0x000fc60000721670 */
[----:B------:R-:W-:-:S04]  /*4820*/  UISETP.LT.AND UP1, UPT, UR4, 0x1, UPT ;  /* 0x000000010400788c */ /* 0x000fc8000bf21270 */
[----:B------:R-:W-:Y:S01]  /*4830*/  USEL UR4, UR4, 0x1, !UP1 ;  /* 0x0000000104047887 */ /* 0x000fe2000c800000 */
[----:B------:R-:W-:Y:S01]  /*4840*/  IMAD.SHL.U32 R121, R85, 0x20, RZ ;  /* 0x0000002055797824 */ /* 0x000fe200078e00ff */
[----:B------:R-:W-:Y:S02]  /*4850*/  SHF.R.S32.HI R85, RZ, 0x1f, R84 ;  /* 0x0000001fff557819 */ /* 0x000fe40000011454 */
[----:B------:R-:W-:Y:S01]  /*4860*/  UIADD3 UR9, UPT, UPT, UR4, -0x1, URZ ;  /* 0xffffffff04097890 */ /* 0x000fe2000fffe0ff */
[C---:B------:R-:W-:Y:S02]  /*4870*/  IMAD R119, R84.reuse, 0xf, RZ ;  /* 0x0000000f54777824 */ /* 0x040fe400078e02ff */
[C---:B------:R-:W-:Y:S01]  /*4880*/  IMAD R117, R84.reuse, 0x11, RZ ;  /* 0x0000001154757824 */ /* 0x040fe200078e02ff */
[----:B------:R-:W-:Y:S02]  /*4890*/  UISETP.NE.U32.AND UP1, UPT, UR9, URZ, UPT ;  /* 0x000000ff0900728c */ /* 0x000fe4000bf25070 */
[----:B------:R-:W-:Y:S01]  /*48a0*/  UIADD3 UR13, UPT, UPT, UR10, 0x80, URZ ;  /* 0x000000800a0d7890 */ /* 0x000fe2000fffe0ff */
[C---:B------:R-:W-:Y:S01]  /*48b0*/  IMAD R103, R84.reuse, 0x1e, RZ ;  /* 0x0000001e54677824 */ /* 0x040fe200078e02ff */
[----:B------:R-:W-:-:S02]  /*48c0*/  SHF.L.U64.HI R85, R84, 0x1, R85 ;  /* 0x0000000154557819 */ /* 0x000fc40000010255 */
[----:B------:R-:W-:Y:S02]  /*48d0*/  SHF.R.S32.HI R120, RZ, 0x1f, R89 ;  /* 0x0000001fff787819 */ /* 0x000fe40000011459 */
[----:B------:R-:W-:Y:S02]  /*48e0*/  SHF.R.S32.HI R122, RZ, 0x1f, R95 ;  /* 0x0000001fff7a7819 */ /* 0x000fe4000001145f */
[----:B------:R-:W-:Y:S02]  /*48f0*/  SHF.R.S32.HI R124, RZ, 0x1f, R91 ;  /* 0x0000001fff7c7819 */ /* 0x000fe4000001145b */
[----:B------:R-:W-:Y:S02]  /*4900*/  SHF.R.S32.HI R126, RZ, 0x1f, R97 ;  /* 0x0000001fff7e7819 */ /* 0x000fe40000011461 */
[----:B------:R-:W-:Y:S02]  /*4910*/  SHF.R.S32.HI R128, RZ, 0x1f, R87 ;  /* 0x0000001fff807819 */ /* 0x000fe40000011457 */
[----:B------:R-:W-:-:S02]  /*4920*/  SHF.R.S32.HI R129, RZ, 0x1f, R90 ;  /* 0x0000001fff817819 */ /* 0x000fc4000001145a */
[----:B------:R-:W-:Y:S02]  /*4930*/  SHF.R.S32.HI R131, RZ, 0x1f, R94 ;  /* 0x0000001fff837819 */ /* 0x000fe4000001145e */
[----:B------:R-:W-:Y:S02]  /*4940*/  SHF.R.S32.HI R133, RZ, 0x1f, R96 ;  /* 0x0000001fff857819 */ /* 0x000fe40000011460 */
[----:B------:R-:W-:Y:S02]  /*4950*/  SHF.R.S32.HI R134, RZ, 0x1f, R119 ;  /* 0x0000001fff867819 */ /* 0x000fe40000011477 */
[----:B------:R-:W-:Y:S01]  /*4960*/  SHF.R.S32.HI R136, RZ, 0x1f, R117 ;  /* 0x0000001fff887819 */ /* 0x000fe20000011475 */
[----:B--2---:R-:W-:Y:S04]  /*4970*/  STS.U16 [R101+UR11], R4 ;  /* 0x0000000465007988 */ /* 0x004fe8000800040b */
[----:B---3--:R-:W-:Y:S04]  /*4980*/  STS.U16 [R101+UR11+0x200], R6 ;  /* 0x0002000665007988 */ /* 0x008fe8000800040b */
[----:B----4-:R-:W-:Y:S04]  /*4990*/  STS.U16 [R101+UR11+0x400], R8 ;  /* 0x0004000865007988 */ /* 0x010fe8000800040b */
[----:B------:R-:W-:Y:S04]  /*49a0*/  STS.U16 [R101+UR11+0x600], R10 ;  /* 0x0006000a65007988 */ /* 0x000fe8000800040b */
        /* <DEDUP_REMOVED lines=11> */
[----:B------:R0:W-:Y:S04]  /*4a60*/  STS.U16 [R101+UR11+0x1e00], R118 ;  /* 0x001e007665007988 */ /* 0x0001e8000800040b */
        /* <DEDUP_REMOVED lines=13> */
[----:B------:R2:W-:Y:S04]  /*4b40*/  STS.U16 [R102+UR11+0x1b00], R123 ;  /* 0x001b007b66007988 */ /* 0x0005e8000800040b */
[----:B------:R-:W-:Y:S04]  /*4b50*/  STS.U16 [R102+UR11+0x1d00], R125 ;  /* 0x001d007d66007988 */ /* 0x000fe8000800040b */
[----:B------:R3:W-:Y:S01]  /*4b60*/  STS.U16 [R102+UR11+0x1f00], R127 ;  /* 0x001f007f66007988 */ /* 0x0007e2000800040b */
[----:B------:R4:W-:Y:S06]  /*4b70*/  MEMBAR.ALL.CTA ;  /* 0x0000000000007992 */ /* 0x0009ec0000008000 */
[----:B----4-:R-:W4:Y:S01]  /*4b80*/  FENCE.VIEW.ASYNC.S ;  /* 0x00000000000073c6 */ /* 0x010f220000000000 */
[----:B0-----:R-:W-:-:S02]  /*4b90*/  IMAD.SHL.U32 R118, R84, 0x10, RZ ;  /* 0x0000001054767824 */ /* 0x001fc400078e00ff */
[C---:B------:R-:W-:Y:S02]  /*4ba0*/  IMAD R116, R84.reuse, 0x12, RZ ;  /* 0x0000001254747824 */ /* 0x040fe400078e02ff */
[C---:B-1----:R-:W-:Y:S02]  /*4bb0*/  IMAD R115, R84.reuse, 0x13, RZ ;  /* 0x0000001354737824 */ /* 0x042fe400078e02ff */
[C---:B------:R-:W-:Y:S02]  /*4bc0*/  IMAD R114, R84.reuse, 0x14, RZ ;  /* 0x0000001454727824 */ /* 0x040fe400078e02ff */
[C---:B------:R-:W-:Y:S02]  /*4bd0*/  IMAD R113, R84.reuse, 0x15, RZ ;  /* 0x0000001554717824 */ /* 0x040fe400078e02ff */
[C---:B------:R-:W-:Y:S02]  /*4be0*/  IMAD R112, R84.reuse, 0x16, RZ ;  /* 0x0000001654707824 */ /* 0x040fe400078e02ff */
[----:B------:R-:W-:-:S02]  /*4bf0*/  IMAD R111, R84, 0x17, RZ ;  /* 0x00000017546f7824 */ /* 0x000fc400078e02ff */
[C---:B------:R-:W-:Y:S02]  /*4c00*/  IMAD R110, R84.reuse, 0x18, RZ ;  /* 0x00000018546e7824 */ /* 0x040fe400078e02ff */
[C---:B------:R-:W-:Y:S02]  /*4c10*/  IMAD R109, R84.reuse, 0x19, RZ ;  /* 0x00000019546d7824 */ /* 0x040fe400078e02ff */
[C---:B------:R-:W-:Y:S02]  /*4c20*/  IMAD R108, R84.reuse, 0x1a, RZ ;  /* 0x0000001a546c7824 */ /* 0x040fe400078e02ff */
[C---:B------:R-:W-:Y:S02]  /*4c30*/  IMAD R107, R84.reuse, 0x1b, RZ ;  /* 0x0000001b546b7824 */ /* 0x040fe400078e02ff */
[C---:B------:R-:W-:Y:S02]  /*4c40*/  IMAD R106, R84.reuse, 0x1c, RZ ;  /* 0x0000001c546a7824 */ /* 0x040fe400078e02ff */
[C---:B------:R-:W-:Y:S01]  /*4c50*/  IMAD R104, R84.reuse, 0x1d, RZ ;  /* 0x0000001d54687824 */ /* 0x040fe200078e02ff */
[----:B--2---:R-:W-:Y:S01]  /*4c60*/  SHF.R.S32.HI R123, RZ, 0x1f, R88 ;  /* 0x0000001fff7b7819 */ /* 0x004fe20000011458 */
[----:B------:R-:W-:Y:S01]  /*4c70*/  IMAD R84, R84, 0x1f, RZ ;  /* 0x0000001f54547824 */ /* 0x000fe200078e02ff */
[----:B------:R-:W-:-:S02]  /*4c80*/  SHF.R.S32.HI R4, RZ, 0x1f, R93 ;  /* 0x0000001fff047819 */ /* 0x000fc4000001145d */
[----:B---3--:R-:W-:Y:S02]  /*4c90*/  SHF.R.S32.HI R127, RZ, 0x1f, R86 ;  /* 0x0000001fff7f7819 */ /* 0x008fe40000011456 */
        /* <DEDUP_REMOVED lines=15> */
[----:B----4-:R-:W-:Y:S06]  /*4d90*/  BAR.SYNC.DEFER_BLOCKING 0x0 ;  /* 0x0000000000007b1d */ /* 0x010fec0000010000 */
[----:B------:R-:W-:Y:S05]  /*4da0*/  @P1 BRA `(.L_x_7) ;  /* 0x00000000004c1947 */ /* 0x000fea0003800000 */
[----:B------:R-:W-:Y:S01]  /*4db0*/  USHF.R.U32.HI UR6, URZ, 0x4, UR11 ;  /* 0x00000004ff067899 */ /* 0x000fe2000801160b */
[----:B------:R-:W-:Y:S01]  /*4dc0*/  UMOV UR14, 0xfffffffe ;  /* 0xfffffffe000e7882 */ /* 0x000fe20000000000 */
[----:B------:R-:W-:Y:S02]  /*4dd0*/  UMOV UR15, 0x7fffbfdf ;  /* 0x7fffbfdf000f7882 */ /* 0x000fe40000000000 */
[----:B------:R-:W-:Y:S01]  /*4de0*/  USGXT.U32 UR6, UR6, 0xe ;  /* 0x0000000e0606789a */ /* 0x000fe20008000000 */
[----:B------:R-:W-:Y:S01]  /*4df0*/  UMOV UR7, URZ ;  /* 0x000000ff00077c82 */ /* 0x000fe20008000000 */
[----:B------:R-:W-:Y:S02]  /*4e00*/  UIADD3 UR16, UPT, UPT, UR10, 0x88, URZ ;  /* 0x000000880a107890 */ /* 0x000fe4000fffe0ff */
[----:B------:R-:W-:Y:S01]  /*4e10*/  UIADD3.64 UR14, UPT, UPT, UR6, -UR14, URZ ;  /* 0x8000000e060e7297 */ /* 0x000fe2000fffe0ff */
[----:B------:R-:W-:Y:S01]  /*4e20*/  UMOV UR18, 0x0 ;  /* 0x0000000000127882 */ /* 0x000fe20000000000 */
[----:B------:R-:W-:Y:S01]  /*4e30*/  UMOV UR19, 0x8200010 ;  /* 0x0820001000137882 */ /* 0x000fe20000000000 */
[----:B------:R-:W-:Y:S01]  /*4e40*/  UMOV UR4, UR8 ;  /* 0x0000000800047c82 */ /* 0x000fe20008000000 */
[----:B------:R-:W-:Y:S01]  /*4e50*/  UMOV UR5, URZ ;  /* 0x000000ff00057c82 */ /* 0x000fe20008000000 */
[----:B------:R-:W-:Y:S01]  /*4e60*/  UMOV UR7, 0x80004020 ;  /* 0x8000402000077882 */ /* 0x000fe20000000000 */
[----:B------:R-:W-:Y:S01]  /*4e70*/  UMOV UR20, 0x0 ;  /* 0x0000000000147882 */ /* 0x000fe20000000000 */
[----:B------:R-:W-:Y:S01]  /*4e80*/  UMOV UR21, 0x8200010 ;  /* 0x0820001000157882 */ /* 0x000fe20000000000 */
[----:B------:R-:W-:Y:S01]  /*4e90*/  UMOV UR4, UR4 ;  /* 0x0000000400047c82 */ /* 0x000fe20008000000 */
[----:B------:R0:W-:Y:S01]  /*4ea0*/  UTCHMMA tmem[UR13], gdesc[UR6], tmem[UR10], tmem[UR18], idesc[UR19], !UPT ;  /* 0x00ff12060d0079ea */ /* 0x0001e2000f80000a */
[----:B------:R0:W-:Y:S01]  /*4eb0*/  UTCHMMA tmem[UR16], gdesc[UR14], tmem[UR10], tmem[UR20], idesc[UR21], UPT ;  /* 0x00ff140e100079ea */ /* 0x0001e2000b80000a */
[----:B------:R0:W-:Y:S01]  /*4ec0*/  UTCBAR [UR4], URZ ;  /* 0x000000ff040073e9 */ /* 0x0001e200080000ff */
[----:B------:R-:W-:Y:S01]  /*4ed0*/  NOP ;  /* 0x0000000000007918 */ /* 0x000fe20000000000 */
.L_x_7:
[----:B------:R-:W-:Y:S01]  /*4ee0*/  SHF.R.S32.HI R6, RZ, 0x1f, R103 ;  /* 0x0000001fff067819 */ /* 0x000fe20000011467 */
[----:B0-----:R-:W-:Y:S01]  /*4ef0*/  UMOV UR4, URZ ;  /* 0x000000ff00047c82 */ /* 0x001fe20008000000 */
[----:B------:R-:W-:Y:S01]  /*4f00*/  SHF.R.S32.HI R11, RZ, 0x1f, R84 ;  /* 0x0000001fff0b7819 */ /* 0x000fe20000011454 */
[----:B------:R-:W-:Y:S06]  /*4f10*/  BRA.U !UP1, `(.L_x_8) ;  /* 0x0000001909007547 */ /* 0x000fec000b800000 */
[----:B------:R-:W-:Y:S01]  /*4f20*/  UIADD3 UR5, UPT, UPT, UR11, 0x2000, URZ ;  /* 0x000020000b057890 */ /* 0x000fe2000fffe0ff */
[----:B------:R-:W-:Y:S01]  /*4f30*/  SHF.L.U64.HI R120, R89, 0x1, R120 ;  /* 0x0000000159787819 */ /* 0x000fe20000010278 */
[----:B------:R-:W-:Y:S01]  /*4f40*/  UMOV UR14, 0xfffffffe ;  /* 0xfffffffe000e7882 */ /* 0x000fe20000000000 */
[----:B------:R-:W-:Y:S01]  /*4f50*/  SHF.L.U64.HI R122, R95, 0x1, R122 ;  /* 0x000000015f7a7819 */ /* 0x000fe2000001027a */
[----:B------:R-:W-:Y:S01]  /*4f60*/  USHF.R.U32.HI UR5, URZ, 0x4, UR5 ;  /* 0x00000004ff057899 */ /* 0x000fe20008011605 */
[----:B------:R-:W-:Y:S01]  /*4f70*/  SHF.L.U64.HI R123, R88, 0x1, R123 ;  /* 0x00000001587b7819 */ /* 0x000fe2000001027b */
[----:B------:R-:W-:Y:S01]  /*4f80*/  UMOV UR15, 0x7fffbfdf ;  /* 0x7fffbfdf000f7882 */ /* 0x000fe20000000000 */
[----:B------:R-:W-:Y:S01]  /*4f90*/  SHF.L.U64.HI R124, R91, 0x1, R124 ;  /* 0x000000015b7c7819 */ /* 0x000fe2000001027c */
[----:B------:R-:W-:Y:S01]  /*4fa0*/  USGXT.U32 UR6, UR5, 0xe ;  /* 0x0000000e0506789a */ /* 0x000fe20008000000 */
[----:B------:R-:W-:Y:S01]  /*4fb0*/  SHF.L.U64.HI R125, R93, 0x1, R4 ;  /* 0x000000015d7d7819 */ /* 0x000fe20000010204 */
[----:B------:R-:W-:Y:S01]  /*4fc0*/  UMOV UR7, URZ ;  /* 0x000000ff00077c82 */ /* 0x000fe20008000000 */
[----:B------:R-:W-:Y:S01]  /*4fd0*/  SHF.L.U64.HI R126, R97, 0x1, R126 ;  /* 0x00000001617e7819 */ /* 0x000fe2000001027e */
[----:B------:R-:W-:Y:S01]  /*4fe0*/  UIADD3.64 UR14, UPT, UPT, UR6, -UR14, URZ ;  /* 0x8000000e060e7297 */ /* 0x000fe2000fffe0ff */
[----:B------:R-:W-:Y:S01]  /*4ff0*/  SHF.L.U64.HI R127, R86, 0x1, R127 ;  /* 0x00000001567f7819 */ /* 0x000fe2000001027f */
[----:B------:R-:W-:Y:S01]  /*5000*/  UMOV UR20, UR9 ;  /* 0x0000000900147c82 */ /* 0x000fe20008000000 */
[----:B------:R-:W-:Y:S01]  /*5010*/  SHF.L.U64.HI R128, R87, 0x1, R128 ;  /* 0x0000000157807819 */ /* 0x000fe20000010280 */
[----:B------:R-:W-:Y:S01]  /*5020*/  UMOV UR21, 0x1 ;  /* 0x0000000100157882 */ /* 0x000fe20000000000 */
[----:B------:R-:W-:Y:S01]  /*5030*/  SHF.L.U64.HI R129, R90, 0x1, R129 ;  /* 0x000000015a817819 */ /* 0x000fe20000010281 */
[----:B------:R-:W-:Y:S01]  /*5040*/  UMOV UR5, URZ ;  /* 0x000000ff00057c82 */ /* 0x000fe20008000000 */
[----:B------:R-:W-:-:S02]  /*5050*/  SHF.L.U64.HI R130, R92, 0x1, R5 ;  /* 0x000000015c827819 */ /* 0x000fc40000010205 */
[----:B------:R-:W-:Y:S02]  /*5060*/  SHF.L.U64.HI R131, R94, 0x1, R131 ;  /* 0x000000015e837819 */ /* 0x000fe40000010283 */
[----:B------:R-:W-:Y:S02]  /*5070*/  SHF.L.U64.HI R132, R98, 0x1, R7 ;  /* 0x0000000162847819 */ /* 0x000fe40000010207 */
[----:B------:R-:W-:Y:S02]  /*5080*/  SHF.L.U64.HI R133, R96, 0x1, R133 ;  /* 0x0000000160857819 */ /* 0x000fe40000010285 */
[----:B------:R-:W-:Y:S02]  /*5090*/  SHF.L.U64.HI R134, R119, 0x1, R134 ;  /* 0x0000000177867819 */ /* 0x000fe40000010286 */
[----:B------:R-:W-:Y:S02]  /*50a0*/  SHF.L.U64.HI R135, R118, 0x1, R135 ;  /* 0x0000000176877819 */ /* 0x000fe40000010287 */
        /* <DEDUP_REMOVED lines=14> */
[----:B------:R-:W-:-:S07]  /*5190*/  SHF.L.U64.HI R150, R84, 0x1, R11 ;  /* 0x0000000154967819 */ /* 0x000fce000001020b */
.L_x_11:
[-C--:B0-----:R-:W-:Y:S02]  /*51a0*/  LEA R4, P1, R89, R152.reuse, 0x1 ;  /* 0x0000009859047211 */ /* 0x081fe400078208ff */
[----:B------:R-:W-:Y:S02]  /*51b0*/  ISETP.GT.AND P5, PT, R3, 0x2, PT ;  /* 0x000000020300780c */ /* 0x000fe40003fa4270 */
[----:B------:R-:W-:Y:S01]  /*51c0*/  PRMT R16, RZ, 0x7610, R16 ;  /* 0x00007610ff107816 */ /* 0x000fe20000000010 */
[----:B------:R-:W-:Y:S01]  /*51d0*/  IMAD.X R5, R153, 0x1, R120, P1 ;  /* 0x0000000199057824 */ /* 0x000fe200008e0678 */
[----:B------:R-:W-:Y:S02]  /*51e0*/  LEA R6, P1, R95, R152, 0x1 ;  /* 0x000000985f067211 */ /* 0x000fe400078208ff */
[C---:B------:R-:W-:Y:S02]  /*51f0*/  ISETP.GT.AND P4, PT, R3.reuse, 0x3, PT ;  /* 0x000000030300780c */ /* 0x040fe40003f84270 */
[----:B------:R-:W-:Y:S01]  /*5200*/  ISETP.GT.AND P3, PT, R3, 0x4, PT ;  /* 0x000000040300780c */ /* 0x000fe20003f64270 */
[----:B------:R-:W-:Y:S01]  /*5210*/  IMAD.X R7, R153, 0x1, R122, P1 ;  /* 0x0000000199077824 */ /* 0x000fe200008e067a */
[----:B------:R-:W-:-:S02]  /*5220*/  ISETP.GT.AND P1, PT, R3, 0x5, PT ;  /* 0x000000050300780c */ /* 0x000fc40003f24270 */
[-C--:B------:R-:W-:Y:S01]  /*5230*/  LEA R10, P6, R91, R152.reuse, 0x1 ;  /* 0x000000985b0a7211 */ /* 0x080fe200078c08ff */
[----:B------:R0:W2:Y:S01]  /*5240*/  @P5 LDG.E.U16 R16, desc[UR22][R4.64] ;  /* 0x0000001604105981 */ /* 0x0000a2000c1e1500 */
[-C--:B------:R-:W-:Y:S02]  /*5250*/  LEA R8, P5, R88, R152.reuse, 0x1 ;  /* 0x0000009858087211 */ /* 0x080fe400078a08ff */
[----:B------:R-:W-:Y:S01]  /*5260*/  PRMT R17, RZ, 0x7610, R17 ;  /* 0x00007610ff117816 */ /* 0x000fe20000000011 */
[C---:B------:R-:W-:Y:S01]  /*5270*/  IMAD.X R11, R153.reuse, 0x1, R124, P6 ;  /* 0x00000001990b7824 */ /* 0x040fe200030e067c */
[----:B------:R-:W-:Y:S01]  /*5280*/  PRMT R18, RZ, 0x7610, R18 ;  /* 0x00007610ff127816 */ /* 0x000fe20000000012 */
[----:B------:R-:W-:Y:S01]  /*5290*/  IMAD.X R9, R153, 0x1, R123, P5 ;  /* 0x0000000199097824 */ /* 0x000fe200028e067b */
[----:B------:R-:W-:Y:S02]  /*52a0*/  PRMT R19, RZ, 0x7610, R19 ;  /* 0x00007610ff137816 */ /* 0x000fe40000000013 */
[----:B------:R1:W2:Y:S01]  /*52b0*/  @P4 LDG.E.U16 R17, desc[UR22][R6.64] ;  /* 0x0000001606114981 */ /* 0x0002a2000c1e1500 */
[----:B0-----:R-:W-:-:S02]  /*52c0*/  LEA R4, P5, R93, R152, 0x1 ;  /* 0x000000985d047211 */ /* 0x001fc400078a08ff */
[C---:B------:R-:W-:Y:S01]  /*52d0*/  ISETP.GT.AND P4, PT, R3.reuse, 0x6, PT ;  /* 0x000000060300780c */ /* 0x040fe20003f84270 */
[----:B------:R0:W3:Y:S01]  /*52e0*/  @P3 LDG.E.U16 R18, desc[UR22][R8.64] ;  /* 0x0000001608123981 */ /* 0x0000e2000c1e1500 */
[----:B------:R-:W-:Y:S01]  /*52f0*/  ISETP.GT.AND P3, PT, R3, 0x7, PT ;  /* 0x000000070300780c */ /* 0x000fe20003f64270 */
[----:B------:R-:W-:Y:S01]  /*5300*/  IMAD.X R5, R153, 0x1, R125, P5 ;  /* 0x0000000199057824 */ /* 0x000fe200028e067d */
[----:B------:R-:W-:Y:S01]  /*5310*/  PRMT R155, RZ, 0x7610, R155 ;  /* 0x00007610ff9b7816 */ /* 0x000fe2000000009b */
[----:B------:R4:W3:Y:S01]  /*5320*/  @P1 LDG.E.U16 R19, desc[UR22][R10.64] ;  /* 0x000000160a131981 */ /* 0x0008e2000c1e1500 */
[----:B------:R-:W-:Y:S02]  /*5330*/  ISETP.GT.AND P1, PT, R3, 0x8, PT ;  /* 0x000000080300780c */ /* 0x000fe40003f24270 */
[-C--:B-1----:R-:W-:Y:S02]  /*5340*/  LEA R6, P6, R97, R152.reuse, 0x1 ;  /* 0x0000009861067211 */ /* 0x082fe400078c08ff */
[----:B0-----:R-:W-:-:S02]  /*5350*/  LEA R8, P5, R86, R152, 0x1 ;  /* 0x0000009856087211 */ /* 0x001fc400078a08ff */
[----:B------:R-:W-:Y:S01]  /*5360*/  PRMT R157, RZ, 0x7610, R157 ;  /* 0x00007610ff9d7816 */ /* 0x000fe2000000009d */
[C---:B------:R-:W-:Y:S01]  /*5370*/  IMAD.X R7, R153.reuse, 0x1, R126, P6 ;  /* 0x0000000199077824 */ /* 0x040fe200030e067e */
[----:B------:R-:W-:Y:S01]  /*5380*/  PRMT R156, RZ, 0x7610, R156 ;  /* 0x00007610ff9c7816 */ /* 0x000fe2000000009c */
[----:B------:R-:W-:Y:S01]  /*5390*/  IMAD.X R9, R153, 0x1, R127, P5 ;  /* 0x0000000199097824 */ /* 0x000fe200028e067f */
[----:B----4-:R-:W-:Y:S01]  /*53a0*/  LEA R10, P6, R87, R152, 0x1 ;  /* 0x00000098570a7211 */ /* 0x010fe200078c08ff */
[----:B------:R0:W5:Y:S01]  /*53b0*/  @P4 LDG.E.U16 R155, desc[UR22][R4.64] ;  /* 0x00000016049b4981 */ /* 0x000162000c1e1500 */
[----:B------:R-:W-:-:S03]  /*53c0*/  ISETP.GT.AND P4, PT, R3, 0x9, PT ;  /* 0x000000090300780c */ /* 0x000fc60003f84270 */
[----:B------:R-:W5:Y:S01]  /*53d0*/  @P1 LDG.E.U16 R157, desc[UR22][R8.64] ;  /* 0x00000016089d1981 */ /* 0x000f62000c1e1500 */
[----:B------:R-:W-:Y:S01]  /*53e0*/  ISETP.GT.AND P1, PT, R3, 0xb, PT ;  /* 0x0000000b0300780c */ /* 0x000fe20003f24270 */
[----:B------:R-:W-:Y:S02]  /*53f0*/  IMAD.X R11, R153, 0x1, R128, P6 ;  /* 0x00000001990b7824 */ /* 0x000fe400030e0680 */
[----:B------:R1:W5:Y:S01]  /*5400*/  @P3 LDG.E.U16 R156, desc[UR22][R6.64] ;  /* 0x00000016069c3981 */ /* 0x000362000c1e1500 */
[----:B------:R-:W-:Y:S02]  /*5410*/  ISETP.GT.AND P3, PT, R3, 0xa, PT ;  /* 0x0000000a0300780c */ /* 0x000fe40003f64270 */
[-C--:B0-----:R-:W-:Y:S02]  /*5420*/  LEA R4, P5, R90, R152.reuse, 0x1 ;  /* 0x000000985a047211 */ /* 0x081fe400078a08ff */
[----:B------:R-:W-:Y:S02]  /*5430*/  PRMT R160, RZ, 0x7610, R160 ;  /* 0x00007610ffa07816 */ /* 0x000fe400000000a0 */
[----:B-1----:R-:W-:Y:S01]  /*5440*/  LEA R6, P6, R92, R152, 0x1 ;  /* 0x000000985c067211 */ /* 0x002fe200078c08ff */
[----:B------:R-:W-:Y:S01]  /*5450*/  IMAD.X R5, R153, 0x1, R129, P5 ;  /* 0x0000000199057824 */ /* 0x000fe200028e0681 */
[----:B------:R-:W-:-:S03]  /*5460*/  PRMT R158, RZ, 0x7610, R158 ;  /* 0x00007610ff9e7816 */ /* 0x000fc6000000009e */
[----:B------:R-:W-:Y:S01]  /*5470*/  IMAD.X R7, R153, 0x1, R130, P6 ;  /* 0x0000000199077824 */ /* 0x000fe200030e0682 */
[----:B------:R-:W-:Y:S02]  /*5480*/  PRMT R159, RZ, 0x7610, R159 ;  /* 0x00007610ff9f7816 */ /* 0x000fe4000000009f */
[----:B------:R-:W-:Y:S01]  /*5490*/  LEA R8, P5, R94, R152, 0x1 ;  /* 0x000000985e087211 */ /* 0x000fe200078a08ff */
[----:B------:R0:W5:Y:S04]  /*54a0*/  @P4 LDG.E.U16 R158, desc[UR22][R10.64] ;  /* 0x000000160a9e4981 */ /* 0x000168000c1e1500 */
[----:B------:R-:W5:Y:S01]  /*54b0*/  @P1 LDG.E.U16 R160, desc[UR22][R6.64] ;  /* 0x0000001606a01981 */ /* 0x000f62000c1e1500 */
[----:B------:R-:W-:Y:S01]  /*54c0*/  ISETP.GT.AND P1, PT, R3, 0xe, PT ;  /* 0x0000000e0300780c */ /* 0x000fe20003f24270 */
[----:B------:R-:W-:Y:S01]  /*54d0*/  IMAD.X R9, R153, 0x1, R131, P5 ;  /* 0x0000000199097824 */ /* 0x000fe200028e0683 */
[C---:B------:R-:W-:Y:S01]  /*54e0*/  ISETP.GT.AND P4, PT, R3.reuse, 0xc, PT ;  /* 0x0000000c0300780c */ /* 0x040fe20003f84270 */
[----:B------:R1:W5:Y:S01]  /*54f0*/  @P3 LDG.E.U16 R159, desc[UR22][R4.64] ;  /* 0x00000016049f3981 */ /* 0x000362000c1e1500 */
[----:B------:R-:W-:-:S02]  /*5500*/  ISETP.GT.AND P3, PT, R3, 0xd, PT ;  /* 0x0000000d0300780c */ /* 0x000fc40003f64270 */
        /* <DEDUP_REMOVED lines=23> */
[----:B------:R-:W5:Y:S04]  /*5680*/  @P4 LDG.E.U16 R164, desc[UR22][R6.64] ;  /* 0x0000001606a44981 */ /* 0x000f68000c1e1500 */
[----:B------:R-:W5:Y:S01]  /*5690*/  @P1 LDG.E.U16 R166, desc[UR22][R10.64] ;  /* 0x000000160aa61981 */ /* 0x000f62000c1e1500 */
[----:B------:R-:W-:Y:S01]  /*56a0*/  ISETP.GT.AND P1, PT, R3, 0x14, PT ;  /* 0x000000140300780c */ /* 0x000fe20003f24270 */
[----:B------:R-:W-:Y:S01]  /*56b0*/  IMAD.X R13, R153, 0x1, R137, P5 ;  /* 0x00000001990d7824 */ /* 0x000fe200028e0689 */
[----:B------:R-:W-:Y:S01]  /*56c0*/  ISETP.GT.AND P4, PT, R3, 0x12, PT ;  /* 0x000000120300780c */ /* 0x000fe20003f84270 */
[----:B------:R0:W5:Y:S01]  /*56d0*/  @P3 LDG.E.U16 R165, desc[UR22][R8.64] ;  /* 0x0000001608a53981 */ /* 0x000162000c1e1500 */
[----:B------:R-:W-:-:S02]  /*56e0*/  PRMT R169, RZ, 0x7610, R169 ;  /* 0x00007610ffa97816 */ /* 0x000fc400000000a9 */
[----:B------:R-:W-:Y:S02]  /*56f0*/  ISETP.GT.AND P3, PT, R3, 0x13, PT ;  /* 0x000000130300780c */ /* 0x000fe40003f64270 */
[----:B0-----:R-:W-:Y:S02]  /*5700*/  LEA R8, P5, R114, R152, 0x1 ;  /* 0x0000009872087211 */ /* 0x001fe400078a08ff */
[----:B------:R-:W-:-:S03]  /*5710*/  PRMT R167, RZ, 0x7610, R167 ;  /* 0x00007610ffa77816 */ /* 0x000fc600000000a7 */
[----:B------:R-:W-:Y:S01]  /*5720*/  IMAD.X R9, R153, 0x1, R139, P5 ;  /* 0x0000000199097824 */ /* 0x000fe200028e068b */
[-C--:B------:R-:W-:Y:S02]  /*5730*/  LEA R4, P5, R113, R152.reuse, 0x1 ;  /* 0x0000009871047211 */ /* 0x080fe400078a08ff */
[----:B------:R-:W-:Y:S01]  /*5740*/  LEA R6, P6, R115, R152, 0x1 ;  /* 0x0000009873067211 */ /* 0x000fe200078c08ff */
[----:B------:R0:W5:Y:S01]  /*5750*/  @P4 LDG.E.U16 R167, desc[UR22][R12.64] ;  /* 0x000000160ca74981 */ /* 0x000162000c1e1500 */
[----:B------:R-:W-:-:S03]  /*5760*/  PRMT R168, RZ, 0x7610, R168 ;  /* 0x00007610ffa87816 */ /* 0x000fc600000000a8 */
[----:B------:R1:W5:Y:S01]  /*5770*/  @P1 LDG.E.U16 R169, desc[UR22][R8.64] ;  /* 0x0000001608a91981 */ /* 0x000362000c1e1500 */
[----:B------:R-:W-:Y:S01]  /*5780*/  ISETP.GT.AND P1, PT, R3, 0x17, PT ;  /* 0x000000170300780c */ /* 0x000fe20003f24270 */
[C---:B------:R-:W-:Y:S02]  /*5790*/  IMAD.X R5, R153.reuse, 0x1, R140, P5 ;  /* 0x0000000199057824 */ /* 0x040fe400028e068c */
[----:B------:R-:W-:Y:S01]  /*57a0*/  IMAD.X R7, R153, 0x1, R138, P6 ;  /* 0x0000000199077824 */ /* 0x000fe200030e068a */
[----:B0-----:R-:W-:Y:S02]  /*57b0*/  LEA R12, P5, R111, R152, 0x1 ;  /* 0x000000986f0c7211 */ /* 0x001fe400078a08ff */
[----:B------:R-:W-:Y:S02]  /*57c0*/  PRMT R172, RZ, 0x7610, R172 ;  /* 0x00007610ffac7816 */ /* 0x000fe400000000ac */
[----:B------:R0:W5:Y:S01]  /*57d0*/  @P3 LDG.E.U16 R168, desc[UR22][R6.64] ;  /* 0x0000001606a83981 */ /* 0x000162000c1e1500 */
[----:B------:R-:W-:Y:S01]  /*57e0*/  ISETP.GT.AND P4, PT, R3, 0x15, PT ;  /* 0x000000150300780c */ /* 0x000fe20003f84270 */
[----:B------:R-:W-:Y:S01]  /*57f0*/  IMAD.X R13, R153, 0x1, R142, P5 ;  /* 0x00000001990d7824 */ /* 0x000fe200028e068e */
[----:B------:R-:W-:-:S02]  /*5800*/  ISETP.GT.AND P3, PT, R3, 0x16, PT ;  /* 0x000000160300780c */ /* 0x000fc40003f64270 */
[-C--:B------:R-:W-:Y:S02]  /*5810*/  LEA R10, P6, R112, R152.reuse, 0x1 ;  /* 0x00000098700a7211 */ /* 0x080fe400078c08ff */
[----:B------:R-:W5:Y:S01]  /*5820*/  @P1 LDG.E.U16 R172, desc[UR22][R12.64] ;  /* 0x000000160cac1981 */ /* 0x000f62000c1e1500 */
[----:B------:R-:W-:Y:S02]  /*5830*/  ISETP.GT.AND P1, PT, R3, 0x19, PT ;  /* 0x000000190300780c */ /* 0x000fe40003f24270 */
[----:B------:R-:W-:Y:S01]  /*5840*/  PRMT R170, RZ, 0x7610, R170 ;  /* 0x00007610ffaa7816 */ /* 0x000fe200000000aa */
[----:B------:R-:W-:Y:S01]  /*5850*/  IMAD.X R11, R153, 0x1, R141, P6 ;  /* 0x00000001990b7824 */ /* 0x000fe200030e068d */
[----:B------:R-:W-:Y:S02]  /*5860*/  PRMT R171, RZ, 0x7610, R171 ;  /* 0x00007610ffab7816 */ /* 0x000fe400000000ab */
[-C--:B-1----:R-:W-:Y:S02]  /*5870*/  LEA R8, P5, R109, R152.reuse, 0x1 ;  /* 0x000000986d087211 */ /* 0x082fe400078a08ff */
[----:B0-----:R-:W-:Y:S01]  /*5880*/  LEA R6, P6, R110, R152, 0x1 ;  /* 0x000000986e067211 */ /* 0x001fe200078c08ff */
[----:B------:R0:W5:Y:S01]  /*5890*/  @P4 LDG.E.U16 R170, desc[UR22][R4.64] ;  /* 0x0000001604aa4981 */ /* 0x000162000c1e1500 */
[----:B------:R-:W-:Y:S01]  /*58a0*/  PRMT R174, RZ, 0x7610, R174 ;  /* 0x00007610ffae7816 */ /* 0x000fe200000000ae */
[----:B------:R-:W-:Y:S01]  /*58b0*/  IMAD.X R9, R153, 0x1, R144, P5 ;  /* 0x0000000199097824 */ /* 0x000fe200028e0690 */
[C---:B------:R-:W-:Y:S01]  /*58c0*/  ISETP.GT.AND P4, PT, R3.reuse, 0x1a, PT ;  /* 0x0000001a0300780c */ /* 0x040fe20003f84270 */
[----:B------:R1:W5:Y:S01]  /*58d0*/  @P3 LDG.E.U16 R171, desc[UR22][R10.64] ;  /* 0x000000160aab3981 */ /* 0x000362000c1e1500 */
[----:B------:R-:W-:Y:S01]  /*58e0*/  ISETP.GT.AND P3, PT, R3, 0x18, PT ;  /* 0x000000180300780c */ /* 0x000fe20003f64270 */
[----:B------:R-:W-:-:S02]  /*58f0*/  IMAD.X R7, R153, 0x1, R143, P6 ;  /* 0x0000000199077824 */ /* 0x000fc400030e068f */
[----:B------:R-:W5:Y:S01]  /*5900*/  @P1 LDG.E.U16 R174, desc[UR22][R8.64] ;  /* 0x0000001608ae1981 */ /* 0x000f62000c1e1500 */
[-C--:B0-----:R-:W-:Y:S02]  /*5910*/  LEA R4, P6, R108, R152.reuse, 0x1 ;  /* 0x000000986c047211 */ /* 0x081fe400078c08ff */
[----:B------:R-:W-:Y:S02]  /*5920*/  PRMT R173, RZ, 0x7610, R173 ;  /* 0x00007610ffad7816 */ /* 0x000fe400000000ad */
[-C--:B-1----:R-:W-:Y:S01]  /*5930*/  LEA R10, P1, R107, R152.reuse, 0x1 ;  /* 0x000000986b0a7211 */ /* 0x082fe200078208ff */
[----:B------:R-:W-:Y:S01]  /*5940*/  IMAD.X R5, R153, 0x1, R145, P6 ;  /* 0x0000000199057824 */ /* 0x000fe200030e0691 */
[----:B------:R-:W-:Y:S02]  /*5950*/  PRMT R175, RZ, 0x7610, R175 ;  /* 0x00007610ffaf7816 */ /* 0x000fe400000000af */
[----:B------:R-:W-:Y:S01]  /*5960*/  ISETP.GT.AND P5, PT, R3, 0x1b, PT ;  /* 0x0000001b0300780c */ /* 0x000fe20003fa4270 */
[----:B------:R-:W-:Y:S01]  /*5970*/  IMAD.X R11, R153, 0x1, R146, P1 ;  /* 0x00000001990b7824 */ /* 0x000fe200008e0692 */
[----:B------:R-:W-:Y:S01]  /*5980*/  LEA R12, P6, R106, R152, 0x1 ;  /* 0x000000986a0c7211 */ /* 0x000fe200078c08ff */
[----:B------:R-:W5:Y:S01]  /*5990*/  @P3 LDG.E.U16 R173, desc[UR22][R6.64] ;  /* 0x0000001606ad3981 */ /* 0x000f62000c1e1500 */
[----:B------:R-:W-:-:S02]  /*59a0*/  ISETP.GT.AND P1, PT, R3, RZ, PT ;  /* 0x000000ff0300720c */ /* 0x000fc40003f24270 */
[C---:B------:R-:W-:Y:S01]  /*59b0*/  ISETP.GT.AND P3, PT, R3.reuse, 0x1d, PT ;  /* 0x0000001d0300780c */ /* 0x040fe20003f64270 */
[----:B------:R0:W5:Y:S01]  /*59c0*/  @P4 LDG.E.U16 R175, desc[UR22][R4.64] ;  /* 0x0000001604af4981 */ /* 0x000162000c1e1500 */
[----:B------:R-:W-:Y:S01]  /*59d0*/  ISETP.GT.AND P4, PT, R3, 0x1c, PT ;  /* 0x0000001c0300780c */ /* 0x000fe20003f84270 */
[C---:B------:R-:W-:Y:S01]  /*59e0*/  IMAD.X R13, R153.reuse, 0x1, R147, P6 ;  /* 0x00000001990d7824 */ /* 0x040fe200030e0693 */
[----:B------:R-:W-:Y:S02]  /*59f0*/  LEA R14, P6, R104, R152, 0x1 ;  /* 0x00000098680e7211 */ /* 0x000fe400078c08ff */
[----:B------:R-:W-:Y:S02]  /*5a00*/  PRMT R176, RZ, 0x7610, R176 ;  /* 0x00007610ffb07816 */ /* 0x000fe400000000b0 */
[----:B------:R-:W-:Y:S01]  /*5a10*/  PRMT R177, RZ, 0x7610, R177 ;  /* 0x00007610ffb17816 */ /* 0x000fe200000000b1 */
[----:B------:R-:W-:Y:S01]  /*5a20*/  IMAD.X R15, R153, 0x1, R148, P6 ;  /* 0x00000001990f7824 */ /* 0x000fe200030e0694 */
[----:B------:R-:W-:-:S02]  /*5a30*/  PRMT R178, RZ, 0x7610, R178 ;  /* 0x00007610ffb27816 */ /* 0x000fc400000000b2 */
[----:B0-----:R-:W-:Y:S01]  /*5a40*/  LEA R4, P6, R103, R152, 0x1 ;  /* 0x0000009867047211 */ /* 0x001fe200078c08ff */
[----:B------:R0:W5:Y:S01]  /*5a50*/  @P5 LDG.E.U16 R176, desc[UR22][R10.64] ;  /* 0x000000160ab05981 */ /* 0x000162000c1e1500 */
[----:B------:R-:W-:-:S03]  /*5a60*/  PRMT R151, RZ, 0x7610, R151 ;  /* 0x00007610ff977816 */ /* 0x000fc60000000097 */
[----:B------:R-:W5:Y:S01]  /*5a70*/  @P4 LDG.E.U16 R177, desc[UR22][R12.64] ;  /* 0x000000160cb14981 */ /* 0x000f62000c1e1500 */
[----:B------:R-:W-:Y:S01]  /*5a80*/  IMAD.X R5, R153, 0x1, R149, P6 ;  /* 0x0000000199057824 */ /* 0x000fe200030e0695 */
[C---:B------:R-:W-:Y:S02]  /*5a90*/  ISETP.GT.AND P4, PT, R3.reuse, 0x1f, PT ;  /* 0x0000001f0300780c */ /* 0x040fe40003f84270 */
[----:B------:R-:W5:Y:S01]  /*5aa0*/  @P3 LDG.E.U16 R178, desc[UR22][R14.64] ;  /* 0x000000160eb23981 */ /* 0x000f62000c1e1500 */
[----:B0-----:R-:W-:Y:S02]  /*5ab0*/  @P1 IMAD.MOV.U32 R10, RZ, RZ, R152 ;  /* 0x000000ffff0a1224 */ /* 0x001fe400078e0098 */
[----:B------:R-:W-:Y:S01]  /*5ac0*/  @P1 IMAD.MOV.U32 R11, RZ, RZ, R153 ;  /* 0x000000ffff0b1224 */ /* 0x000fe200078e0099 */
[C---:B------:R-:W-:Y:S02]  /*5ad0*/  ISETP.GT.AND P3, PT, R3.reuse, 0x1e, PT ;  /* 0x0000001e0300780c */ /* 0x040fe40003f64270 */
[----:B------:R-:W-:-:S02]  /*5ae0*/  ISETP.GT.AND P6, PT, R3, 0x1, PT ;  /* 0x000000010300780c */ /* 0x000fc40003fc4270 */
[----:B------:R0:W5:Y:S01]  /*5af0*/  @P1 LDG.E.U16 R151, desc[UR22][R10.64] ;  /* 0x000000160a971981 */ /* 0x000162000c1e1500 */
[-C--:B------:R-:W-:Y:S01]  /*5b00*/  IADD3 R8, P1, PT, R89, R152.reuse, RZ ;  /* 0x0000009859087210 */ /* 0x080fe20007f3e0ff */
[----:B------:R-:W-:Y:S01]  /*5b10*/  USHF.L.U32 UR4, UR4, 0x1f, URZ ;  /* 0x0000001f04047899 */ /* 0x000fe200080006ff */
[----:B------:R-:W-:Y:S02]  /*5b20*/  LEA R6, P5, R84, R152, 0x1 ;  /* 0x0000009854067211 */ /* 0x000fe400078a08ff */
[----:B------:R-:W-:Y:S01]  /*5b30*/  PRMT R179, RZ, 0x7610, R179 ;  /* 0x00007610ffb37816 */ /* 0x000fe200000000b3 */
[C---:B------:R-:W-:Y:S01]  /*5b40*/  IMAD.X R9, R153.reuse, 0x1, R85, P1 ;  /* 0x0000000199097824 */ /* 0x040fe200008e0655 */
[----:B------:R-:W-:Y:S01]  /*5b50*/  PRMT R154, RZ, 0x7610, R154 ;  /* 0x00007610ff9a7816 */ /* 0x000fe2000000009a */
[----:B------:R-:W-:Y:S01]  /*5b60*/  IMAD.X R7, R153, 0x1, R150, P5 ;  /* 0x0000000199077824 */ /* 0x000fe200028e0696 */
[----:B------:R-:W-:Y:S01]  /*5b70*/  PRMT R180, RZ, 0x7610, R180 ;  /* 0x00007610ffb47816 */ /* 0x000fe200000000b4 */
[----:B0-----:R-:W-:Y:S01]  /*5b80*/  IMAD.U32 R10, RZ, RZ, UR4 ;  /* 0x00000004ff0a7e24 */ /* 0x001fe2000f8e00ff */
[----:B------:R2:W5:Y:S04]  /*5b90*/  @P3 LDG.E.U16 R179, desc[UR22][R4.64] ;  /* 0x0000001604b33981 */ /* 0x000568000c1e1500 */
[----:B------:R3:W5:Y:S04]  /*5ba0*/  @P4 LDG.E.U16 R180, desc[UR22][R6.64] ;  /* 0x0000001606b44981 */ /* 0x000768000c1e1500 */
[----:B------:R0:W5:Y:S01]  /*5bb0*/  @P6 LDG.E.U16 R154, desc[UR22][R8.64] ;  /* 0x00000016089a6981 */ /* 0x000162000c1e1500 */
[----:B------:R-:W1:Y:S01]  /*5bc0*/  SYNCS.PHASECHK.TRANS64.TRYWAIT P1, [UR8], R10 ;  /* 0x0000000aff0075a7 */ /* 0x000e620008021108 */
[----:B--2---:R-:W-:-:S02]  /*5bd0*/  PRMT R5, R16, 0x5410, R17 ;  /* 0x0000541010057816 */ /* 0x004fc40000000011 */
[----:B---3--:R-:W-:Y:S01]  /*5be0*/  PRMT R6, R18, 0x5410, R19 ;  /* 0x0000541012067816 */ /* 0x008fe20000000013 */
[----:B01----:R-:W-:Y:S06]  /*5bf0*/  @!P1 BRA `(.L_x_9) ;  /* 0x0000004c007c9947 */ /* 0x003fec0003800000 */
.L_x_17:
[----:B-----5:R-:W-:Y:S01]  /*5c00*/  PRMT R7, R155, 0x5410, R156 ;  /* 0x000054109b077816 */ /* 0x020fe2000000009c */
[----:B------:R-:W-:Y:S01]  /*5c10*/  IMAD.WIDE R22, R121, 0x2, R22 ;  /* 0x0000000279167825 */ /* 0x000fe200078e0216 */
[----:B------:R-:W-:Y:S02]  /*5c20*/  PRMT R8, R157, 0x5410, R158 ;  /* 0x000054109d087816 */ /* 0x000fe4000000009e */
[----:B------:R-:W-:Y:S01]  /*5c30*/  PRMT R9, R159, 0x5410, R160 ;  /* 0x000054109f097816 */ /* 0x000fe200000000a0 */
[----:B------:R-:W-:Y:S01]  /*5c40*/  IMAD.WIDE R26, R121, 0x2, R26 ;  /* 0x00000002791a7825 */ /* 0x000fe200078e021a */
[----:B------:R-:W-:Y:S02]  /*5c50*/  PRMT R10, R161, 0x5410, R162 ;  /* 0x00005410a10a7816 */ /* 0x000fe400000000a2 */
[----:B------:R-:W-:Y:S01]  /*5c60*/  PRMT R11, R163, 0x5410, R164 ;  /* 0x00005410a30b7816 */ /* 0x000fe200000000a4 */
[----:B------:R-:W-:Y:S01]  /*5c70*/  IMAD.WIDE R30, R121, 0x2, R30 ;  /* 0x00000002791e7825 */ /* 0x000fe200078e021e */
[----:B------:R-:W-:-:S02]  /*5c80*/  PRMT R12, R165, 0x5410, R166 ;  /* 0x00005410a50c7816 */ /* 0x000fc400000000a6 */
[----:B------:R-:W-:Y:S01]  /*5c90*/  PRMT R13, R167, 0x5410, R168 ;  /* 0x00005410a70d7816 */ /* 0x000fe200000000a8 */
        /* <DEDUP_REMOVED lines=11> */
[----:B------:R-:W-:Y:S01]  /*5d50*/  ISETP.GE.AND P1, PT, R100, R3, PT ;  /* 0x000000036400720c */ /* 0x000fe20003f26270 */
[C---:B------:R-:W-:Y:S01]  /*5d60*/  IMAD.WIDE R50, R121.reuse, 0x2, R50 ;  /* 0x0000000279327825 */ /* 0x040fe200078e0232 */
[----:B------:R0:W-:Y:S01]  /*5d70*/  STTM.x16 tmem[UR12+0x80], R4 ;  /* 0x00008004000079ed */ /* 0x0001e2000824000c */
[----:B------:R-:W1:Y:S01]  /*5d80*/  FENCE.VIEW.ASYNC.T ;  /* 0x00000000000073c6 */ /* 0x000e620000000200 */
[----:B------:R-:W-:Y:S01]  /*5d90*/  PRMT R154, RZ, 0x7610, R154 ;  /* 0x00007610ff9a7816 */ /* 0x000fe2000000009a */
[----:B-1----:R-:W-:Y:S01]  /*5da0*/  BAR.SYNC.DEFER_BLOCKING 0x0 ;  /* 0x0000000000007b1d */ /* 0x002fe20000010000 */
[----:B------:R-:W-:Y:S01]  /*5db0*/  PRMT R156, RZ, 0x7610, R156 ;  /* 0x00007610ff9c7816 */ /* 0x000fe2000000009c */
[----:B------:R-:W-:Y:S01]  /*5dc0*/  IMAD.WIDE R54, R121, 0x2, R54 ;  /* 0x0000000279367825 */ /* 0x000fe200078e0236 */
[----:B------:R-:W-:-:S02]  /*5dd0*/  PRMT R158, RZ, 0x7610, R158 ;  /* 0x00007610ff9e7816 */ /* 0x000fc4000000009e */
[----:B------:R-:W-:Y:S01]  /*5de0*/  PRMT R160, RZ, 0x7610, R160 ;  /* 0x00007610ffa07816 */ /* 0x000fe200000000a0 */
[C---:B------:R-:W-:Y:S01]  /*5df0*/  IMAD.WIDE R58, R121.reuse, 0x2, R58 ;  /* 0x00000002793a7825 */ /* 0x040fe200078e023a */
[----:B------:R-:W-:Y:S02]  /*5e00*/  PRMT R162, RZ, 0x7610, R162 ;  /* 0x00007610ffa27816 */ /* 0x000fe400000000a2 */
[----:B------:R-:W-:Y:S01]  /*5e10*/  PRMT R164, RZ, 0x7610, R164 ;  /* 0x00007610ffa47816 */ /* 0x000fe200000000a4 */
[C---:B------:R-:W-:Y:S01]  /*5e20*/  IMAD.WIDE R62, R121.reuse, 0x2, R62 ;  /* 0x00000002793e7825 */ /* 0x040fe200078e023e */
[----:B------:R-:W-:Y:S02]  /*5e30*/  PRMT R166, RZ, 0x7610, R166 ;  /* 0x00007610ffa67816 */ /* 0x000fe400000000a6 */
        /* <DEDUP_REMOVED lines=8> */
[----:B------:R-:W-:Y:S01]  /*5ec0*/  PRMT R161, RZ, 0x7610, R161 ;  /* 0x00007610ffa17816 */ /* 0x000fe200000000a1 */
[----:B------:R-:W2:Y:S01]  /*5ed0*/  @!P1 LDG.E.U16 R154, desc[UR22][R50.64] ;  /* 0x00000016329a9981 */ /* 0x000ea2000c1e1500 */
[----:B------:R-:W-:Y:S01]  /*5ee0*/  PRMT R163, RZ, 0x7610, R163 ;  /* 0x00007610ffa37816 */ /* 0x000fe200000000a3 */
[C---:B------:R-:W-:Y:S01]  /*5ef0*/  IMAD.WIDE R78, R121.reuse, 0x2, R78 ;  /* 0x00000002794e7825 */ /* 0x040fe200078e024e */
[----:B------:R-:W-:Y:S01]  /*5f00*/  PRMT R165, RZ, 0x7610, R165 ;  /* 0x00007610ffa57816 */ /* 0x000fe200000000a5 */
[----:B------:R-:W3:Y:S01]  /*5f10*/  @!P1 LDG.E.U16 R156, desc[UR22][R46.64] ;  /* 0x000000162e9c9981 */ /* 0x000ee2000c1e1500 */
[----:B------:R-:W-:Y:S01]  /*5f20*/  PRMT R167, RZ, 0x7610, R167 ;  /* 0x00007610ffa77816 */ /* 0x000fe200000000a7 */
[----:B------:R-:W-:-:S02]  /*5f30*/  IMAD.WIDE R82, R121, 0x2, R82 ;  /* 0x0000000279527825 */ /* 0x000fc400078e0252 */
[----:B------:R-:W4:Y:S02]  /*5f40*/  @!P1 LDG.E.U16 R158, desc[UR22][R42.64] ;  /* 0x000000162a9e9981 */ /* 0x000f24000c1e1500 */
[C---:B------:R-:W-:Y:S01]  /*5f50*/  IMAD.WIDE R24, R121.reuse, 0x2, R24 ;  /* 0x0000000279187825 */ /* 0x040fe200078e0218 */
[----:B0-----:R-:W-:Y:S01]  /*5f60*/  PRMT R4, RZ, 0x7610, R4 ;  /* 0x00007610ff047816 */ /* 0x001fe20000000004 */
[----:B------:R-:W4:Y:S01]  /*5f70*/  @!P1 LDG.E.U16 R160, desc[UR22][R38.64] ;  /* 0x0000001626a09981 */ /* 0x000f22000c1e1500 */
[----:B------:R-:W-:Y:S01]  /*5f80*/  PRMT R6, RZ, 0x7610, R6 ;  /* 0x00007610ff067816 */ /* 0x000fe20000000006 */
[C---:B------:R-:W-:Y:S01]  /*5f90*/  IMAD.WIDE R28, R121.reuse, 0x2, R28 ;  /* 0x00000002791c7825 */ /* 0x040fe200078e021c */
[----:B------:R-:W-:Y:S01]  /*5fa0*/  PRMT R8, RZ, 0x7610, R8 ;  /* 0x00007610ff087816 */ /* 0x000fe20000000008 */
        /* <DEDUP_REMOVED lines=26> */
[----:B------:R-:W-:-:S02]  /*6150*/  IMAD.WIDE R56, R121, 0x2, R56 ;  /* 0x0000000279387825 */ /* 0x000fc400078e0238 */
[----:B------:R-:W4:Y:S02]  /*6160*/  @!P1 LDG.E.U16 R16, desc[UR22][R58.64] ;  /* 0x000000163a109981 */ /* 0x000f24000c1e1500 */
[C---:B------:R-:W-:Y:S02]  /*6170*/  IMAD.WIDE R60, R121.reuse, 0x2, R60 ;  /* 0x00000002793c7825 */ /* 0x040fe400078e023c */
[----:B------:R-:W4:Y:S02]  /*6180*/  @!P1 LDG.E.U16 R18, desc[UR22][R54.64] ;  /* 0x0000001636129981 */ /* 0x000f24000c1e1500 */
[C---:B------:R-:W-:Y:S02]  /*6190*/  IMAD.WIDE R64, R121.reuse, 0x2, R64 ;  /* 0x0000000279407825 */ /* 0x040fe400078e0240 */
[----:B------:R-:W4:Y:S02]  /*61a0*/  @!P1 LDG.E.U16 R164, desc[UR22][R30.64] ;  /* 0x000000161ea49981 */ /* 0x000f24000c1e1500 */
        /* <DEDUP_REMOVED lines=8> */
[----:B------:R-:W-:Y:S02]  /*6230*/  IMAD.WIDE R20, R121, 0x2, R20 ;  /* 0x0000000279147825 */ /* 0x000fe400078e0214 */
[----:B------:R-:W4:Y:S04]  /*6240*/  @!P1 LDG.E.U16 R5, desc[UR22][R80.64] ;  /* 0x0000001650059981 */ /* 0x000f28000c1e1500 */
        /* <DEDUP_REMOVED lines=12> */
[----:B------:R-:W4:Y:S01]  /*6310*/  @!P1 LDG.E.U16 R167, desc[UR22][R20.64] ;  /* 0x0000001614a79981 */ /* 0x000f22000c1e1500 */
[----:B------:R-:W-:Y:S01]  /*6320*/  BAR.SYNC.DEFER_BLOCKING 0x0 ;  /* 0x0000000000007b1d */ /* 0x000fe20000010000 */
[----:B------:R-:W-:-:S04]  /*6330*/  ULEA UR8, UR21, UR11, 0x3 ;  /* 0x0000000b15087291 */ /* 0x000fc8000f8e18ff */
[----:B------:R-:W-:Y:S01]  /*6340*/  UIADD3 UR8, UPT, UPT, UR8, 0x4000, URZ ;  /* 0x0000400008087890 */ /* 0x000fe2000fffe0ff */
[----:B--2---:R0:W-:Y:S04]  /*6350*/  STS.U16 [R101+UR11+0x3000], R154 ;  /* 0x0030009a65007988 */ /* 0x0041e8000800040b */
[----:B---3--:R0:W-:Y:S04]  /*6360*/  STS.U16 [R101+UR11+0x3200], R156 ;  /* 0x0032009c65007988 */ /* 0x0081e8000800040b */
[----:B----4-:R0:W-:Y:S04]  /*6370*/  STS.U16 [R101+UR11+0x3400], R158 ;  /* 0x0034009e65007988 */ /* 0x0101e8000800040b */
[----:B------:R0:W-:Y:S04]  /*6380*/  STS.U16 [R101+UR11+0x3600], R160 ;  /* 0x003600a065007988 */ /* 0x0001e8000800040b */
        /* <DEDUP_REMOVED lines=27> */
[----:B------:R0:W-:Y:S01]  /*6540*/  STS.U16 [R102+UR11+0x3f00], R167 ;  /* 0x003f00a766007988 */ /* 0x0001e2000800040b */
[----:B------:R1:W-:Y:S06]  /*6550*/  MEMBAR.ALL.CTA ;  /* 0x0000000000007992 */ /* 0x0003ec0000008000 */
[----:B-1----:R-:W1:Y:S02]  /*6560*/  FENCE.VIEW.ASYNC.S ;  /* 0x00000000000073c6 */ /* 0x002e640000000000 */
[----:B-1----:R-:W-:Y:S06]  /*6570*/  BAR.SYNC.DEFER_BLOCKING 0x0 ;  /* 0x0000000000007b1d */ /* 0x002fec0000010000 */
[----:B------:R-:W-:Y:S05]  /*6580*/  @P0 BRA `(.L_x_10) ;  /* 0x0000000000340947 */ /* 0x000fea0003800000 */
[----:B------:R-:W-:Y:S01]  /*6590*/  UIADD3 UR24, UPT, UPT, UR10, 0x88, URZ ;  /* 0x000000880a187890 */ /* 0x000fe2000fffe0ff */
[----:B------:R-:W-:Y:S01]  /*65a0*/  UMOV UR16, UR6 ;  /* 0x0000000600107c82 */ /* 0x000fe20008000000 */
[----:B------:R-:W-:Y:S01]  /*65b0*/  UMOV UR17, 0x80004020 ;  /* 0x8000402000117882 */ /* 0x000fe20000000000 */
[----:B------:R-:W-:Y:S01]  /*65c0*/  UMOV UR18, 0x0 ;  /* 0x0000000000127882 */ /* 0x000fe20000000000 */
[----:B------:R-:W-:Y:S01]  /*65d0*/  UMOV UR19, 0x8200010 ;  /* 0x0820001000137882 */ /* 0x000fe20000000000 */
[----:B------:R-:W-:Y:S01]  /*65e0*/  UMOV UR9, URZ ;  /* 0x000000ff00097c82 */ /* 0x000fe20008000000 */
[----:B------:R-:W-:Y:S01]  /*65f0*/  UMOV UR26, 0x0 ;  /* 0x00000000001a7882 */ /* 0x000fe20000000000 */
[----:B------:R-:W-:Y:S01]  /*6600*/  UMOV UR27, 0x8200010 ;  /* 0x08200010001b7882 */ /* 0x000fe20000000000 */
[----:B------:R1:W-:Y:S01]  /*6610*/  UTCHMMA tmem[UR13], gdesc[UR16], tmem[UR10], tmem[UR18], idesc[UR19], UPT ;  /* 0x00ff12100d0079ea */ /* 0x0003e2000b80000a */
[----:B------:R-:W-:Y:S01]  /*6620*/  UMOV UR4, UR8 ;  /* 0x0000000800047c82 */ /* 0x000fe20008000000 */
[----:B------:R1:W-:Y:S01]  /*6630*/  UTCHMMA tmem[UR24], gdesc[UR14], tmem[UR10], tmem[UR26], idesc[UR27], UPT ;  /* 0x00ff1a0e180079ea */ /* 0x0003e2000b80000a */
[----:B------:R1:W-:Y:S01]  /*6640*/  UTCBAR [UR4], URZ ;  /* 0x000000ff040073e9 */ /* 0x0003e200080000ff */
[----:B------:R-:W-:-:S02]  /*6650*/  NOP ;  /* 0x0000000000007918 */ /* 0x000fc40000000000 */
.L_x_10:
[----:B------:R-:W-:Y:S01]  /*6660*/  UIADD3 UR21, UPT, UPT, UR21, 0x1, URZ ;  /* 0x0000000115157890 */ /* 0x000fe2000fffe0ff */
[----:B------:R-:W-:Y:S01]  /*6670*/  IMAD.WIDE R152, R105, 0x2, R152 ;  /* 0x0000000269987825 */ /* 0x000fe200078e0298 */
[----:B------:R-:W-:Y:S02]  /*6680*/  UIADD3 UR20, UPT, UPT, UR20, -0x1, URZ ;  /* 0xffffffff14147890 */ /* 0x000fe4000fffe0ff */
[----:B------:R-:W-:Y:S01]  /*6690*/  UISETP.GT.AND UP1, UPT, UR21, 0x1, UPT ;  /* 0x000000011500788c */ /* 0x000fe2000bf24270 */
[----:B------:R-:W-:-:S03]  /*66a0*/  VIADD R3, R3, 0xffffffe0 ;  /* 0xffffffe003037836 */ /* 0x000fc60000000000 */
[----:B-1----:R-:W-:Y:S02]  /*66b0*/  USEL UR4, URZ, 0x1, !UP1 ;  /* 0x00000001ff047887 */ /* 0x002fe4000c800000 */
[----:B------:R-:W-:Y:S02]  /*66c0*/  USEL UR21, UR21, URZ, !UP1 ;  /* 0x000000ff15157287 */ /* 0x000fe4000c800000 */
[----:B------:R-:W-:Y:S02]  /*66d0*/  UISETP.NE.U32.AND UP1, UPT, UR20, URZ, UPT ;  /* 0x000000ff1400728c */ /* 0x000fe4000bf25070 */
[----:B------:R-:W-:-:S03]  /*66e0*/  ULOP3.LUT UR9, UR5, UR4, URZ, 0x3c, !UPT ;  /* 0x0000000405097292 */ /* 0x000fc6000f8e3cff */
[----:B------:R-:W-:-:S04]  /*66f0*/  UMOV UR4, UR5 ;  /* 0x0000000500047c82 */ /* 0x000fc80008000000 */
[----:B------:R-:W-:Y:S01]  /*6700*/  UMOV UR5, UR9 ;  /* 0x0000000900057c82 */ /* 0x000fe20008000000 */
[----:B------:R-:W-:Y:S05]  /*6710*/  BRA.U UP1, `(.L_x_11) ;  /* 0xffffffe901a07547 */ /* 0x000fea000b83ffff */
.L_x_8:
[----:B------:R-:W1:Y:S01]  /*6720*/  LDCU UR5, c[0x0][0x3b8] ;  /* 0x00007700ff0577ac */ /* 0x000e620008000800 */
[----:B------:R-:W-:Y:S01]  /*6730*/  ISETP.GE.AND P0, PT, R99, 0x20, PT ;  /* 0x000000206300780c */ /* 0x000fe20003f06270 */
[----:B------:R-:W2:Y:S01]  /*6740*/  LDCU UR6, c[0x0][0x3b4] ;  /* 0x00007680ff0677ac */ /* 0x000ea20008000800 */
[----:B------:R-:W3:Y:S01]  /*6750*/  LDCU.128 UR16, c[0x0][0x390] ;  /* 0x00007200ff1077ac */ /* 0x000ee20008000c00 */
[----:B-1----:R-:W-:-:S10]  /*6760*/  IMAD R132, R0, UR5, RZ ;  /* 0x0000000500847c24 */ /* 0x002fd4000f8e02ff */
[----:B------:R-:W-:Y:S05]  /*6770*/  @!P0 BRA `(.L_x_12) ;  /* 0x0000000000108947 */ /* 0x000fea0003800000 */
[----:B------:R-:W-:-:S06]  /*6780*/  USHF.L.U32 UR4, UR4, 0x1f, URZ ;  /* 0x0000001f04047899 */ /* 0x000fcc00080006ff */
[----:B------:R-:W-:-:S04]  /*6790*/  IMAD.U32 R3, RZ, RZ, UR4 ;  /* 0x00000004ff037e24 */ /* 0x000fc8000f8e00ff */
[----:B------:R-:W1:Y:S02]  /*67a0*/  SYNCS.PHASECHK.TRANS64.TRYWAIT P0, [UR8], R3 ;  /* 0x00000003ff0075a7 */ /* 0x000e640008001108 */
[----:B-1----:R-:W-:Y:S05]  /*67b0*/  @!P0 BRA `(.L_x_13) ;  /* 0x0000004000988947 */ /* 0x002fea0003800000 */
.L_x_12:
[----:B------:R-:W-:Y:S01]  /*67c0*/  BAR.SYNC.DEFER_BLOCKING 0x0 ;  /* 0x0000000000007b1d */ /* 0x000fe20000010000 */
[----:B------:R-:W-:Y:S01]  /*67d0*/  VIADD R133, R132, UR5 ;  /* 0x0000000584857c36 */ /* 0x000fe20008000000 */
[----:B---3--:R-:W-:Y:S01]  /*67e0*/  ISETP.GE.AND P0, PT, R2, UR18, PT ;  /* 0x0000001202007c0c */ /* 0x008fe2000bf06270 */
[C---:B------:R-:W-:Y:S02]  /*67f0*/  VIADD R136, R0.reuse, 0x1 ;  /* 0x0000000100887836 */ /* 0x040fe40000000000 */
[----:B------:R-:W-:Y:S01]  /*6800*/  VIADD R134, R133, UR5 ;  /* 0x0000000585867c36 */ /* 0x000fe20008000000 */
[----:B------:R-:W1:Y:S01]  /*6810*/  LDCU UR4, c[0x0][0x39c] ;  /* 0x00007380ff0477ac */ /* 0x000e620008000800 */
[----:B------:R-:W-:Y:S01]  /*6820*/  VIADD R137, R0, 0x3 ;  /* 0x0000000300897836 */ /* 0x000fe20000000000 */
[----:B------:R-:W-:Y:S01]  /*6830*/  ISETP.LT.AND P3, PT, R136, UR19, !P0 ;  /* 0x0000001388007c0c */ /* 0x000fe2000c761270 */
[----:B------:R-:W-:Y:S01]  /*6840*/  VIADD R135, R134, UR5 ;  /* 0x0000000586877c36 */ /* 0x000fe20008000000 */
[----:B------:R-:W3:Y:S01]  /*6850*/  LDCU UR7, c[0x0][0x39c] ;  /* 0x00007380ff0777ac */ /* 0x000ee20008000800 */
[----:B------:R-:W-:Y:S01]  /*6860*/  VIADD R138, R0, 0x2 ;  /* 0x00000002008a7836 */ /* 0x000fe20000000000 */
[----:B------:R-:W-:Y:S01]  /*6870*/  ISETP.LT.AND P4, PT, R137, UR19, !P0 ;  /* 0x0000001389007c0c */ /* 0x000fe2000c781270 */
[----:B------:R-:W-:Y:S01]  /*6880*/  VIADD R136, R135, UR5 ;  /* 0x0000000587887c36 */ /* 0x000fe20008000000 */
[----:B------:R-:W4:Y:S01]  /*6890*/  LDCU UR8, c[0x0][0x39c] ;  /* 0x00007380ff0877ac */ /* 0x000f220008000800 */
[----:B--2---:R-:W-:Y:S01]  /*68a0*/  IMAD R3, R2, UR6, RZ ;  /* 0x0000000602037c24 */ /* 0x004fe2000f8e02ff */
[----:B------:R-:W-:Y:S01]  /*68b0*/  ISETP.LT.AND P1, PT, R138, UR19, !P0 ;  /* 0x000000138a007c0c */ /* 0x000fe2000c721270 */
[----:B------:R-:W-:Y:S01]  /*68c0*/  VIADD R137, R136, UR5 ;  /* 0x0000000588897c36 */ /* 0x000fe20008000000 */
[----:B------:R-:W2:Y:S01]  /*68d0*/  LDCU UR6, c[0x0][0x39c] ;  /* 0x00007380ff0677ac */ /* 0x000ea20008000800 */
[----:B------:R-:W-:Y:S01]  /*68e0*/  VIADD R170, R0, 0x4 ;  /* 0x0000000400aa7836 */ /* 0x000fe20000000000 */
[----:B------:R-:W-:Y:S01]  /*68f0*/  LEA R2, P5, R3, UR16, 0x1 ;  /* 0x0000001003027c11 */ /* 0x000fe2000f8a08ff */
[----:B------:R-:W-:-:S02]  /*6900*/  VIADD R138, R137, UR5 ;  /* 0x00000005898a7c36 */ /* 0x000fc40008000000 */
[----:B------:R-:W-:Y:S01]  /*6910*/  VIADD R169, R0, 0x5 ;  /* 0x0000000500a97836 */ /* 0x000fe20000000000 */
[----:B------:R-:W5:Y:S02]  /*6920*/  @!P2 SYNCS.CCTL.IV [UR11+0x4000] ;  /* 0x00400000ff00a9b1 */ /* 0x000f64000800000b */
[----:B-----5:R-:W-:Y:S01]  /*6930*/  BAR.SYNC.DEFER_BLOCKING 0x0 ;  /* 0x0000000000007b1d */ /* 0x020fe20000010000 */
[----:B------:R-:W-:Y:S02]  /*6940*/  LEA.HI.X.SX32 R3, R3, UR17, 0x1, P5 ;  /* 0x0000001103037c11 */ /* 0x000fe4000a8f0eff */
[CC--:B------:R-:W-:Y:S02]  /*6950*/  LEA R144, P5, R132.reuse, R2.reuse, 0x1 ;  /* 0x0000000284907211 */ /* 0x0c0fe400078a08ff */
[C---:B------:R-:W-:Y:S02]  /*6960*/  LEA R146, P6, R133.reuse, R2, 0x1 ;  /* 0x0000000285927211 */ /* 0x040fe400078c08ff */
[-C--:B------:R-:W-:Y:S01]  /*6970*/  LEA.HI.X.SX32 R145, R132, R3.reuse, 0x1, P5 ;  /* 0x0000000384917211 */ /* 0x080fe200028f0eff */
[----:B0-----:R-:W0:Y:S01]  /*6980*/  LDTM.x128 R4, tmem[UR12] ;  /* 0x0000000c000479ee */ /* 0x001e2200083c0000 */
[----:B------:R-:W-:-:S02]  /*6990*/  LEA.HI.X.SX32 R147, R133, R3, 0x1, P6 ;  /* 0x0000000385937211 */ /* 0x000fc400030f0eff */
[CC--:B------:R-:W-:Y:S02]  /*69a0*/  LEA R148, P5, R134.reuse, R2.reuse, 0x1 ;  /* 0x0000000286947211 */ /* 0x0c0fe400078a08ff */
[CC--:B------:R-:W-:Y:S02]  /*69b0*/  LEA R150, P6, R135.reuse, R2.reuse, 0x1 ;  /* 0x0000000287967211 */ /* 0x0c0fe400078c08ff */
[-C--:B------:R-:W-:Y:S02]  /*69c0*/  LEA.HI.X.SX32 R149, R134, R3.reuse, 0x1, P5 ;  /* 0x0000000386957211 */ /* 0x080fe400028f0eff */
[-C--:B------:R-:W-:Y:S02]  /*69d0*/  LEA R152, P5, R136, R2.reuse, 0x1 ;  /* 0x0000000288987211 */ /* 0x080fe400078a08ff */
[----:B------:R-:W-:Y:S02]  /*69e0*/  LEA.HI.X.SX32 R151, R135, R3, 0x1, P6 ;  /* 0x0000000387977211 */ /* 0x000fe400030f0eff */
[----:B------:R-:W-:-:S02]  /*69f0*/  LEA R156, P6, R138, R2, 0x1 ;  /* 0x000000028a9c7211 */ /* 0x000fc400078c08ff */
[-C--:B------:R-:W-:Y:S01]  /*6a00*/  LEA.HI.X.SX32 R153, R136, R3.reuse, 0x1, P5 ;  /* 0x0000000388997211 */ /* 0x080fe200028f0eff */
[----:B------:R-:W5:Y:S01]  /*6a10*/  @!P2 SYNCS.CCTL.IV [UR11+0x4008] ;  /* 0x00400800ff00a9b1 */ /* 0x000f62000800000b */
[C---:B------:R-:W-:Y:S01]  /*6a20*/  LEA R154, P2, R137.reuse, R2, 0x1 ;  /* 0x00000002899a7211 */ /* 0x040fe200078408ff */
[----:B------:R-:W-:Y:S01]  /*6a30*/  NOP ;  /* 0x0000000000007918 */ /* 0x000fe20000000000 */
[CC--:B------:R-:W-:Y:S02]  /*6a40*/  LEA.HI.X.SX32 R157, R138.reuse, R3.reuse, 0x1, P6 ;  /* 0x000000038a9d7211 */ /* 0x0c0fe400030f0eff */
[----:B------:R-:W-:Y:S02]  /*6a50*/  LEA.HI.X.SX32 R155, R137, R3, 0x1, P2 ;  /* 0x00000003899b7211 */ /* 0x000fe400010f0eff */
[----:B0-----:R-:W-:Y:S01]  /*6a60*/  F2FP.F16.F32.PACK_AB R168, R5, R4 ;  /* 0x0000000405a8723e */ /* 0x001fe200000000ff */
[----:B------:R-:W-:Y:S01]  /*6a70*/  VIADD R4, R138, UR5 ;  /* 0x000000058a047c36 */ /* 0x000fe20008000000 */
[----:B------:R-:W-:Y:S01]  /*6a80*/  F2FP.F16.F32.PACK_AB R6, R7, R6 ;  /* 0x000000060706723e */ /* 0x000fe200000000ff */
[----:B------:R-:W-:Y:S01]  /*6a90*/  VIADD R7, R0, 0x7 ;  /* 0x0000000700077836 */ /* 0x000fe20000000000 */
[----:B------:R-:W-:Y:S01]  /*6aa0*/  F2FP.F16.F32.PACK_AB R8, R9, R8 ;  /* 0x000000080908723e */ /* 0x000fe200000000ff */
[C---:B------:R-:W-:Y:S01]  /*6ab0*/  VIADD R5, R4.reuse, UR5 ;  /* 0x0000000504057c36 */ /* 0x040fe20008000000 */
[----:B------:R-:W-:-:S02]  /*6ac0*/  LEA R158, P2, R4, R2, 0x1 ;  /* 0x00000002049e7211 */ /* 0x000fc400078408ff */
[----:B------:R-:W-:Y:S01]  /*6ad0*/  PRMT R9, R6, 0x7632, R9 ;  /* 0x0000763206097816 */ /* 0x000fe20000000009 */
[C---:B------:R-:W-:Y:S01]  /*6ae0*/  VIADD R132, R5.reuse, UR5 ;  /* 0x0000000505847c36 */ /* 0x040fe20008000000 */
[CC--:B------:R-:W-:Y:S02]  /*6af0*/  LEA R160, P5, R5.reuse, R2.reuse, 0x1 ;  /* 0x0000000205a07211 */ /* 0x0c0fe400078a08ff */
[-C--:B------:R-:W-:Y:S01]  /*6b00*/  LEA.HI.X.SX32 R159, R4, R3.reuse, 0x1, P2 ;  /* 0x00000003049f7211 */ /* 0x080fe200010f0eff */
[C---:B------:R-:W-:Y:S01]  /*6b10*/  VIADD R133, R132.reuse, UR5 ;  /* 0x0000000584857c36 */ /* 0x040fe20008000000 */
[-C--:B------:R-:W-:Y:S02]  /*6b20*/  LEA R162, P6, R132, R2.reuse, 0x1 ;  /* 0x0000000284a27211 */ /* 0x080fe400078c08ff */
[----:B------:R-:W-:Y:S01]  /*6b30*/  LEA.HI.X.SX32 R161, R5, R3, 0x1, P5 ;  /* 0x0000000305a17211 */ /* 0x000fe200028f0eff */
[C---:B------:R-:W-:Y:S01]  /*6b40*/  VIADD R134, R133.reuse, UR5 ;  /* 0x0000000585867c36 */ /* 0x040fe20008000000 */
[----:B------:R-:W-:-:S02]  /*6b50*/  LEA R164, P2, R133, R2, 0x1 ;  /* 0x0000000285a47211 */ /* 0x000fc400078408ff */
[-C--:B------:R-:W-:Y:S01]  /*6b60*/  LEA.HI.X.SX32 R163, R132, R3.reuse, 0x1, P6 ;  /* 0x0000000384a37211 */ /* 0x080fe200030f0eff */
[C---:B------:R-:W-:Y:S01]  /*6b70*/  VIADD R135, R134.reuse, UR5 ;  /* 0x0000000586877c36 */ /* 0x040fe20008000000 */
[CC--:B------:R-:W-:Y:S02]  /*6b80*/  LEA R140, P5, R134.reuse, R2.reuse, 0x1 ;  /* 0x00000002868c7211 */ /* 0x0c0fe400078a08ff */
[-C--:B------:R-:W-:Y:S01]  /*6b90*/  LEA.HI.X.SX32 R165, R133, R3.reuse, 0x1, P2 ;  /* 0x0000000385a57211 */ /* 0x080fe200010f0eff */
[C---:B------:R-:W-:Y:S01]  /*6ba0*/  VIADD R4, R135.reuse, UR5 ;  /* 0x0000000587047c36 */ /* 0x040fe20008000000 */
[C---:B------:R-:W-:Y:S02]  /*6bb0*/  LEA R142, P6, R135.reuse, R2, 0x1 ;  /* 0x00000002878e7211 */ /* 0x040fe400078c08ff */
[-C--:B------:R-:W-:Y:S01]  /*6bc0*/  LEA.HI.X.SX32 R141, R134, R3.reuse, 0x1, P5 ;  /* 0x00000003868d7211 */ /* 0x080fe200028f0eff */
[----:B------:R-:W-:Y:S01]  /*6bd0*/  VIADD R5, R4, UR5 ;  /* 0x0000000504057c36 */ /* 0x000fe20008000000 */
[----:B------:R-:W-:-:S02]  /*6be0*/  LEA.HI.X.SX32 R143, R135, R3, 0x1, P6 ;  /* 0x00000003878f7211 */ /* 0x000fc400030f0eff */
[-C--:B------:R-:W-:Y:S01]  /*6bf0*/  LEA R138, P5, R4, R2.reuse, 0x1 ;  /* 0x00000002048a7211 */ /* 0x080fe200078a08ff */
[C---:B------:R-:W-:Y:S01]  /*6c00*/  VIADD R133, R5.reuse, UR5 ;  /* 0x0000000505857c36 */ /* 0x040fe20008000000 */
[-C--:B------:R-:W-:Y:S02]  /*6c10*/  LEA R136, P6, R5, R2.reuse, 0x1 ;  /* 0x0000000205887211 */ /* 0x080fe400078c08ff */
[----:B------:R-:W-:Y:S01]  /*6c20*/  ISETP.LT.AND P2, PT, R0, UR19, !P0 ;  /* 0x0000001300007c0c */ /* 0x000fe2000c741270 */
[----:B------:R-:W-:Y:S01]  /*6c30*/  VIADD R166, R133, UR5 ;  /* 0x0000000585a67c36 */ /* 0x000fe20008000000 */
[-C--:B------:R-:W-:Y:S02]  /*6c40*/  LEA.HI.X.SX32 R137, R5, R3.reuse, 0x1, P6 ;  /* 0x0000000305897211 */ /* 0x080fe400030f0eff */
[----:B------:R-:W-:Y:S01]  /*6c50*/  LEA.HI.X.SX32 R139, R4, R3, 0x1, P5 ;  /* 0x00000003048b7211 */ /* 0x000fe200028f0eff */
[----:B------:R-:W-:Y:S01]  /*6c60*/  VIADD R167, R166, UR5 ;  /* 0x00000005a6a77c36 */ /* 0x000fe20008000000 */
[----:B------:R-:W-:-:S02]  /*6c70*/  LEA R134, P6, R133, R2, 0x1 ;  /* 0x0000000285867211 */ /* 0x000fc400078c08ff */
[CC--:B------:R-:W-:Y:S02]  /*6c80*/  LEA R132, P5, R166.reuse, R2.reuse, 0x1 ;  /* 0x00000002a6847211 */ /* 0x0c0fe400078a08ff */
[-C--:B------:R-:W-:Y:S02]  /*6c90*/  LEA.HI.X.SX32 R135, R133, R3.reuse, 0x1, P6 ;  /* 0x0000000385877211 */ /* 0x080fe400030f0eff */
[----:B------:R-:W-:Y:S01]  /*6ca0*/  LEA.HI.X.SX32 R133, R166, R3, 0x1, P5 ;  /* 0x00000003a6857211 */ /* 0x000fe200028f0eff */
[----:B------:R-:W-:Y:S01]  /*6cb0*/  VIADD R166, R0, 0x6 ;  /* 0x0000000600a67836 */ /* 0x000fe20000000000 */
[----:B------:R0:W-:Y:S01]  /*6cc0*/  @P2 STG.E.U16 desc[UR22][R144.64], R168 ;  /* 0x000000a890002986 */ /* 0x0001e2000c101516 */
[----:B------:R-:W-:Y:S02]  /*6cd0*/  ISETP.LT.AND P5, PT, R170, UR19, !P0 ;  /* 0x00000013aa007c0c */ /* 0x000fe4000c7a1270 */
[----:B------:R-:W-:Y:S02]  /*6ce0*/  LEA R4, P6, R167, R2, 0x1 ;  /* 0x00000002a7047211 */ /* 0x000fe400078c08ff */
[----:B------:R-:W-:-:S02]  /*6cf0*/  ISETP.LT.AND P2, PT, R166, UR19, !P0 ;  /* 0x00000013a6007c0c */ /* 0x000fc4000c741270 */
[----:B------:R-:W-:Y:S01]  /*6d00*/  PRMT R166, R6, 0x7610, R166 ;  /* 0x0000761006a67816 */ /* 0x000fe200000000a6 */
[----:B------:R-:W-:Y:S01]  /*6d10*/  VIADD R6, R0, 0x9 ;  /* 0x0000000900067836 */ /* 0x000fe20000000000 */
[C---:B------:R-:W-:Y:S01]  /*6d20*/  LEA.HI.X.SX32 R5, R167.reuse, R3, 0x1, P6 ;  /* 0x00000003a7057211 */ /* 0x040fe200030f0eff */
[----:B------:R-:W-:Y:S01]  /*6d30*/  VIADD R167, R167, UR5 ;  /* 0x00000005a7a77c36 */ /* 0x000fe20008000000 */
[----:B------:R-:W-:Y:S02]  /*6d40*/  ISETP.LT.AND P6, PT, R169, UR19, !P0 ;  /* 0x00000013a9007c0c */ /* 0x000fe4000c7c1270 */
[----:B0-----:R-:W-:Y:S02]  /*6d50*/  PRMT R145, R168, 0x7632, R145 ;  /* 0x00007632a8917816 */ /* 0x001fe40000000091 */
[----:B------:R-:W-:Y:S02]  /*6d60*/  F2FP.F16.F32.PACK_AB R10, R11, R10 ;  /* 0x0000000a0b0a723e */ /* 0x000fe400000000ff */
[----:B------:R-:W-:Y:S01]  /*6d70*/  F2FP.F16.F32.PACK_AB R12, R13, R12 ;  /* 0x0000000c0d0c723e */ /* 0x000fe200000000ff */
[----:B------:R-:W-:Y:S01]  /*6d80*/  @P3 STG.E.U16 desc[UR22][R146.64], R145 ;  /* 0x0000009192003986 */ /* 0x000fe2000c101516 */
[----:B------:R-:W-:Y:S01]  /*6d90*/  ISETP.LT.AND P3, PT, R7, UR19, !P0 ;  /* 0x0000001307007c0c */ /* 0x000fe2000c761270 */
[C---:B------:R-:W-:Y:S01]  /*6da0*/  VIADD R7, R0.reuse, 0x8 ;  /* 0x0000000800077836 */ /* 0x040fe20000000000 */
[----:B------:R-:W-:Y:S01]  /*6db0*/  F2FP.F16.F32.PACK_AB R14, R15, R14 ;  /* 0x0000000e0f0e723e */ /* 0x000fe200000000ff */
[----:B------:R-:W-:Y:S01]  /*6dc0*/  @P1 STG.E.U16 desc[UR22][R148.64], R166 ;  /* 0x000000a694001986 */ /* 0x000fe2000c101516 */
[----:B------:R-:W-:Y:S01]  /*6dd0*/  F2FP.F16.F32.PACK_AB R16, R17, R16 ;  /* 0x000000101110723e */ /* 0x000fe200000000ff */
[----:B------:R-:W-:Y:S01]  /*6de0*/  VIADD R17, R0, 0x7e ;  /* 0x0000007e00117836 */ /* 0x000fe20000000000 */
[----:B------:R-:W-:Y:S01]  /*6df0*/  ISETP.LT.AND P1, PT, R7, UR19, !P0 ;  /* 0x0000001307007c0c */ /* 0x000fe2000c721270 */
[----:B------:R0:W-:Y:S01]  /*6e00*/  @P4 STG.E.U16 desc[UR22][R150.64], R9 ;  /* 0x0000000996004986 */ /* 0x0001e2000c101516 */
[----:B------:R-:W-:Y:S01]  /*6e10*/  ISETP.LT.AND P4, PT, R6, UR19, !P0 ;  /* 0x0000001306007c0c */ /* 0x000fe2000c781270 */
[----:B------:R-:W-:Y:S01]  /*6e20*/  VIADD R6, R0, 0xa ;  /* 0x0000000a00067836 */ /* 0x000fe20000000000 */
[----:B------:R-:W-:Y:S01]  /*6e30*/  PRMT R7, R8, 0x7632, R7 ;  /* 0x0000763208077816 */ /* 0x000fe20000000007 */
[----:B------:R1:W-:Y:S01]  /*6e40*/  @P5 STG.E.U16 desc[UR22][R152.64], R8 ;  /* 0x0000000898005986 */ /* 0x0003e2000c101516 */
[----:B------:R-:W-:-:S02]  /*6e50*/  F2FP.F16.F32.PACK_AB R18, R19, R18 ;  /* 0x000000121312723e */ /* 0x000fc400000000ff */
[----:B------:R-:W-:Y:S01]  /*6e60*/  ISETP.LT.AND P5, PT, R6, UR19, !P0 ;  /* 0x0000001306007c0c */ /* 0x000fe2000c7a1270 */
[----:B------:R-:W-:Y:S01]  /*6e70*/  VIADD R6, R0, 0xb ;  /* 0x0000000b00067836 */ /* 0x000fe20000000000 */
[----:B------:R2:W-:Y:S01]  /*6e80*/  @P6 STG.E.U16 desc[UR22][R154.64], R7 ;  /* 0x000000079a006986 */ /* 0x0005e2000c101516 */
[----:B------:R-:W-:Y:S02]  /*6e90*/  F2FP.F16.F32.PACK_AB R20, R21, R20 ;  /* 0x000000141514723e */ /* 0x000fe400000000ff */
[----:B0-----:R-:W-:Y:S01]  /*6ea0*/  PRMT R9, R16, 0x7632, R9 ;  /* 0x0000763210097816 */ /* 0x001fe20000000009 */
[----:B------:R0:W-:Y:S01]  /*6eb0*/  @P2 STG.E.U16 desc[UR22][R156.64], R10 ;  /* 0x0000000a9c002986 */ /* 0x0001e2000c101516 */
[----:B------:R-:W-:Y:S01]  /*6ec0*/  ISETP.LT.AND P6, PT, R6, UR19, !P0 ;  /* 0x0000001306007c0c */ /* 0x000fe2000c7c1270 */
[----:B------:R-:W-:Y:S01]  /*6ed0*/  VIADD R6, R0, 0xc ;  /* 0x0000000c00067836 */ /* 0x000fe20000000000 */
[----:B-1----:R-:W-:Y:S02]  /*6ee0*/  PRMT R8, R10, 0x7632, R8 ;  /* 0x000076320a087816 */ /* 0x002fe40000000008 */
[----:B------:R-:W-:-:S02]  /*6ef0*/  F2FP.F16.F32.PACK_AB R22, R23, R22 ;  /* 0x000000161716723e */ /* 0x000fc400000000ff */
[----:B------:R-:W-:Y:S01]  /*6f00*/  ISETP.LT.AND P2, PT, R6, UR19, !P0 ;  /* 0x0000001306007c0c */ /* 0x000fe2000c741270 */
[----:B------:R-:W-:Y:S01]  /*6f10*/  VIADD R6, R0, 0xd ;  /* 0x0000000d00067836 */ /* 0x000fe20000000000 */
[----:B------:R1:W-:Y:S01]  /*6f20*/  @P3 STG.E.U16 desc[UR22][R158.64], R8 ;  /* 0x000000089e003986 */ /* 0x0003e2000c101516 */
[----:B--2---:R-:W-:Y:S01]  /*6f30*/  PRMT R7, R12, 0x7632, R7 ;  /* 0x000076320c077816 */ /* 0x004fe20000000007 */
[----:B0-----:R-:W-:Y:S02]  /*6f40*/  VIADD R10, R167, UR5 ;  /* 0x00000005a70a7c36 */ /* 0x001fe40008000000 */
[----:B------:R-:W-:Y:S01]  /*6f50*/  ISETP.LT.AND P3, PT, R6, UR19, !P0 ;  /* 0x0000001306007c0c */ /* 0x000fe2000c761270 */
[----:B------:R-:W-:Y:S01]  /*6f60*/  VIADD R6, R0, 0xe ;  /* 0x0000000e00067836 */ /* 0x000fe20000000000 */
[----:B------:R0:W-:Y:S01]  /*6f70*/  @P1 STG.E.U16 desc[UR22][R160.64], R12 ;  /* 0x0000000ca0001986 */ /* 0x0001e2000c101516 */
[----:B------:R-:W-:Y:S02]  /*6f80*/  F2FP.F16.F32.PACK_AB R24, R25, R24 ;  /* 0x000000181918723e */ /* 0x000fe400000000ff */
[----:B------:R-:W-:Y:S01]  /*6f90*/  F2FP.F16.F32.PACK_AB R26, R27, R26 ;  /* 0x0000001a1b1a723e */ /* 0x000fe200000000ff */
[----:B------:R2:W-:Y:S01]  /*6fa0*/  @P4 STG.E.U16 desc[UR22][R162.64], R7 ;  /* 0x00000007a2004986 */ /* 0x0005e2000c101516 */
[----:B------:R-:W-:Y:S01]  /*6fb0*/  ISETP.LT.AND P1, PT, R6, UR19, !P0 ;  /* 0x0000001306007c0c */ /* 0x000fe2000c721270 */
[----:B------:R-:W-:Y:S01]  /*6fc0*/  VIADD R6, R0, 0xf ;  /* 0x0000000f00067836 */ /* 0x000fe20000000000 */
[----:B-1----:R-:W-:Y:S01]  /*6fd0*/  PRMT R8, R14, 0x7632, R8 ;  /* 0x000076320e087816 */ /* 0x002fe20000000008 */
[----:B------:R-:W-:Y:S01]  /*6fe0*/  @P5 STG.E.U16 desc[UR22][R164.64], R14 ;  /* 0x0000000ea4005986 */ /* 0x000fe2000c101516 */
[----:B------:R-:W-:-:S02]  /*6ff0*/  F2FP.F16.F32.PACK_AB R28, R29, R28 ;  /* 0x0000001c1d1c723e */ /* 0x000fc400000000ff */
[----:B------:R-:W-:Y:S01]  /*7000*/  ISETP.LT.AND P4, PT, R6, UR19, !P0 ;  /* 0x0000001306007c0c */ /* 0x000fe2000c781270 */
[C---:B------:R-:W-:Y:S01]  /*7010*/  VIADD R6, R0.reuse, 0x10 ;  /* 0x0000001000067836 */ /* 0x040fe20000000000 */
[----:B------:R1:W-:Y:S01]  /*7020*/  @P6 STG.E.U16 desc[UR22][R140.64], R8 ;  /* 0x000000088c006986 */ /* 0x0003e2000c101516 */
[C---:B0-----:R-:W-:Y:S01]  /*7030*/  VIADD R12, R0.reuse, 0x1c ;  /* 0x0000001c000c7836 */ /* 0x041fe20000000000 */
[----:B------:R-:W-:Y:S01]  /*7040*/  F2FP.F16.F32.PACK_AB R30, R31, R30 ;  /* 0x0000001e1f1e723e */ /* 0x000fe200000000ff */
[----:B--2---:R-:W-:Y:S01]  /*7050*/  VIADD R7, R0, 0x13 ;  /* 0x0000001300077836 */ /* 0x004fe20000000000 */
[----:B------:R-:W-:Y:S01]  /*7060*/  ISETP.LT.AND P5, PT, R6, UR19, !P0 ;  /* 0x0000001306007c0c */ /* 0x000fe2000c7a1270 */
[----:B------:R-:W-:Y:S01]  /*7070*/  VIADD R6, R0, 0x11 ;  /* 0x0000001100067836 */ /* 0x000fe20000000000 */
[----:B------:R-:W-:Y:S01]  /*7080*/  @P2 STG.E.U16 desc[UR22][R142.64], R16 ;  /* 0x000000108e002986 */ /* 0x000fe2000c101516 */
[----:B------:R-:W-:Y:S02]  /*7090*/  F2FP.F16.F32.PACK_AB R32, R33, R32 ;  /* 0x000000202120723e */ /* 0x000fe400000000ff */
[----:B------:R-:W-:Y:S01]  /*70a0*/  F2FP.F16.F32.PACK_AB R34, R35, R34 ;  /* 0x000000222322723e */ /* 0x000fe200000000ff */
[----:B------:R0:W-:Y:S01]  /*70b0*/  @P3 STG.E.U16 desc[UR22][R138.64], R9 ;  /* 0x000000098a003986 */ /* 0x0001e2000c101516 */
[----:B------:R-:W-:Y:S01]  /*70c0*/  ISETP.LT.AND P6, PT, R6, UR19, !P0 ;  /* 0x0000001306007c0c */ /* 0x000fe2000c7c1270 */
[----:B------:R-:W-:Y:S01]  /*70d0*/  VIADD R6, R0, 0x12 ;  /* 0x0000001200067836 */ /* 0x000fe20000000000 */
[----:B------:R-:W-:Y:S01]  /*70e0*/  ISETP.LT.AND P3, PT, R7, UR6, !P0 ;  /* 0x0000000607007c0c */ /* 0x000fe2000c761270 */
[----:B------:R-:W-:Y:S01]  /*70f0*/  @P1 STG.E.U16 desc[UR22][R136.64], R18 ;  /* 0x0000001288001986 */ /* 0x000fe2000c101516 */
[----:B------:R-:W-:Y:S01]  /*7100*/  PRMT R7, R18, 0x7632, R7 ;  /* 0x0000763212077816 */ /* 0x000fe20000000007 */
[----:B------:R-:W2:Y:S01]  /*7110*/  LDCU UR6, c[0x0][0x39c] ;  /* 0x00007380ff0677ac */ /* 0x000ea20008000800 */
[----:B------:R-:W-:Y:S01]  /*7120*/  ISETP.LT.AND P2, PT, R6, UR4, !P0 ;  /* 0x0000000406007c0c */ /* 0x000fe2000c741270 */
[C---:B------:R-:W-:Y:S01]  /*7130*/  VIADD R6, R0.reuse, 0x14 ;  /* 0x0000001400067836 */ /* 0x040fe20000000000 */
[----:B------:R-:W-:Y:S01]  /*7140*/  F2FP.F16.F32.PACK_AB R36, R37, R36 ;  /* 0x000000242524723e */ /* 0x000fe200000000ff */
[----:B------:R-:W2:Y:S01]  /*7150*/  LDCU UR4, c[0x0][0x39c] ;  /* 0x00007380ff0477ac */ /* 0x000ea20008000800 */
[----:B-1----:R-:W-:Y:S01]  /*7160*/  VIADD R8, R0, 0x16 ;  /* 0x0000001600087836 */ /* 0x002fe20000000000 */
[----:B0-----:R-:W-:Y:S01]  /*7170*/  PRMT R9, R20, 0x7632, R9 ;  /* 0x0000763214097816 */ /* 0x001fe20000000009 */
[----:B------:R0:W-:Y:S01]  /*7180*/  @P4 STG.E.U16 desc[UR22][R134.64], R7 ;  /* 0x0000000786004986 */ /* 0x0001e2000c101516 */
[----:B---3--:R-:W-:Y:S01]  /*7190*/  ISETP.LT.AND P1, PT, R6, UR7, !P0 ;  /* 0x0000000706007c0c */ /* 0x008fe2000c721270 */
[----:B------:R-:W-:Y:S01]  /*71a0*/  VIADD R6, R0, 0x15 ;  /* 0x0000001500067836 */ /* 0x000fe20000000000 */
[----:B------:R-:W1:Y:S01]  /*71b0*/  LDCU UR7, c[0x0][0x39c] ;  /* 0x00007380ff0777ac */ /* 0x000e620008000800 */
[----:B------:R-:W-:Y:S01]  /*71c0*/  @P5 STG.E.U16 desc[UR22][R132.64], R20 ;  /* 0x0000001484005986 */ /* 0x000fe2000c101516 */
[----:B------:R-:W-:-:S02]  /*71d0*/  F2FP.F16.F32.PACK_AB R38, R39, R38 ;  /* 0x000000262726723e */ /* 0x000fc400000000ff */
[----:B----4-:R-:W-:Y:S01]  /*71e0*/  ISETP.LT.AND P4, PT, R6, UR8, !P0 ;  /* 0x0000000806007c0c */ /* 0x010fe2000c781270 */
[----:B------:R3:W-:Y:S01]  /*71f0*/  @P6 STG.E.U16 desc[UR22][R4.64], R9 ;  /* 0x0000000904006986 */ /* 0x0007e2000c101516 */
[----:B------:R-:W-:Y:S02]  /*7200*/  LEA R6, P5, R167, R2, 0x1 ;  /* 0x00000002a7067211 */ /* 0x000fe400078a08ff */
[----:B------:R-:W-:Y:S02]  /*7210*/  F2FP.F16.F32.PACK_AB R40, R41, R40 ;  /* 0x000000282928723e */ /* 0x000fe400000000ff */
[-C--:B0-----:R-:W-:Y:S02]  /*7220*/  LEA.HI.X.SX32 R7, R167, R3.reuse, 0x1, P5 ;  /* 0x00000003a7077211 */ /* 0x081fe400028f0eff */
[----:B--2---:R-:W-:Y:S01]  /*7230*/  ISETP.LT.AND P6, PT, R8, UR4, !P0 ;  /* 0x0000000408007c0c */ /* 0x004fe2000c7c1270 */
[----:B------:R-:W0:Y:S01]  /*7240*/  LDCU UR4, c[0x0][0x39c] ;  /* 0x00007380ff0477ac */ /* 0x000e220008000800 */
[----:B------:R-:W-:Y:S01]  /*7250*/  LEA R8, P5, R10, R2, 0x1 ;  /* 0x000000020a087211 */ /* 0x000fe200078a08ff */
[----:B------:R2:W-:Y:S01]  /*7260*/  @P2 STG.E.U16 desc[UR22][R6.64], R22 ;  /* 0x0000001606002986 */ /* 0x0005e2000c101516 */
[----:B------:R-:W-:Y:S01]  /*7270*/  F2FP.F16.F32.PACK_AB R42, R43, R42 ;  /* 0x0000002a2b2a723e */ /* 0x000fe200000000ff */
[----:B---3--:R-:W-:Y:S01]  /*7280*/  VIADD R4, R0, 0x17 ;  /* 0x0000001700047836 */ /* 0x008fe20000000000 */
[C---:B------:R-:W-:Y:S01]  /*7290*/  LEA.HI.X.SX32 R9, R10.reuse, R3, 0x1, P5 ;  /* 0x000000030a097211 */ /* 0x040fe200028f0eff */
[----:B------:R-:W-:Y:S01]  /*72a0*/  VIADD R10, R10, UR5 ;  /* 0x000000050a0a7c36 */ /* 0x000fe20008000000 */
[----:B------:R-:W-:-:S02]  /*72b0*/  PRMT R5, R22, 0x7632, R5 ;  /* 0x0000763216057816 */ /* 0x000fc40000000005 */
[----:B------:R-:W-:Y:S01]  /*72c0*/  ISETP.LT.AND P2, PT, R4, UR6, !P0 ;  /* 0x0000000604007c0c */ /* 0x000fe2000c741270 */
[----:B------:R-:W3:Y:S01]  /*72d0*/  LDCU UR6, c[0x0][0x39c] ;  /* 0x00007380ff0677ac */ /* 0x000ee20008000800 */
[C---:B------:R-:W-:Y:S01]  /*72e0*/  VIADD R11, R10.reuse, UR5 ;  /* 0x000000050a0b7c36 */ /* 0x040fe20008000000 */
[----:B------:R4:W-:Y:S01]  /*72f0*/  @P3 STG.E.U16 desc[UR22][R8.64], R5 ;  /* 0x0000000508003986 */ /* 0x0009e2000c101516 */
[----:B------:R-:W-:Y:S01]  /*7300*/  LEA R4, P3, R10, R2, 0x1 ;  /* 0x000000020a047211 */ /* 0x000fe200078608ff */
[C---:B--2---:R-:W-:Y:S01]  /*7310*/  VIADD R6, R0.reuse, 0x18 ;  /* 0x0000001800067836 */ /* 0x044fe20000000000 */
[----:B------:R-:W-:Y:S01]  /*7320*/  F2FP.F16.F32.PACK_AB R44, R45, R44 ;  /* 0x0000002c2d2c723e */ /* 0x000fe200000000ff */
[----:B------:R-:W-:Y:S01]  /*7330*/  VIADD R7, R0, 0x19 ;  /* 0x0000001900077836 */ /* 0x000fe20000000000 */
[----:B------:R-:W-:Y:S02]  /*7340*/  F2FP.F16.F32.PACK_AB R46, R47, R46 ;  /* 0x0000002e2f2e723e */ /* 0x000fe400000000ff */
[----:B------:R-:W-:-:S02]  /*7350*/  F2FP.F16.F32.PACK_AB R48, R49, R48 ;  /* 0x000000303130723e */ /* 0x000fc400000000ff */
[----:B------:R-:W-:Y:S02]  /*7360*/  F2FP.F16.F32.PACK_AB R50, R51, R50 ;  /* 0x000000323332723e */ /* 0x000fe400000000ff */
[----:B------:R-:W-:Y:S01]  /*7370*/  F2FP.F16.F32.PACK_AB R52, R53, R52 ;  /* 0x000000343534723e */ /* 0x000fe200000000ff */
[----:B----4-:R-:W-:Y:S01]  /*7380*/  VIADD R8, R0, 0x1a ;  /* 0x0000001a00087836 */ /* 0x010fe20000000000 */
[-C--:B------:R-:W-:Y:S02]  /*7390*/  LEA.HI.X.SX32 R5, R10, R3.reuse, 0x1, P3 ;  /* 0x000000030a057211 */ /* 0x080fe400018f0eff */
[----:B0-----:R-:W-:Y:S01]  /*73a0*/  ISETP.LT.AND P3, PT, R6, UR4, !P0 ;  /* 0x0000000406007c0c */ /* 0x001fe2000c761270 */
[----:B------:R-:W0:Y:S01]  /*73b0*/  LDCU UR4, c[0x0][0x39c] ;  /* 0x00007380ff0477ac */ /* 0x000e220008000800 */
[----:B------:R-:W-:Y:S01]  /*73c0*/  LEA R6, P5, R11, R2, 0x1 ;  /* 0x000000020b067211 */ /* 0x000fe200078a08ff */
[----:B------:R2:W-:Y:S01]  /*73d0*/  @P1 STG.E.U16 desc[UR22][R4.64], R24 ;  /* 0x0000001804001986 */ /* 0x0005e2000c101516 */
[----:B-1----:R-:W-:Y:S01]  /*73e0*/  ISETP.LT.AND P1, PT, R7, UR7, !P0 ;  /* 0x0000000707007c0c */ /* 0x002fe2000c721270 */
[----:B------:R-:W1:Y:S01]  /*73f0*/  LDCU UR7, c[0x0][0x39c] ;  /* 0x00007380ff0777ac */ /* 0x000e620008000800 */
[C---:B------:R-:W-:Y:S01]  /*7400*/  LEA.HI.X.SX32 R7, R11.reuse, R3, 0x1, P5 ;  /* 0x000000030b077211 */ /* 0x040fe200028f0eff */
[----:B------:R-:W-:Y:S01]  /*7410*/  VIADD R11, R11, UR5 ;  /* 0x000000050b0b7c36 */ /* 0x000fe20008000000 */
[----:B---3--:R-:W-:Y:S01]  /*7420*/  ISETP.LT.AND P5, PT, R8, UR6, !P0 ;  /* 0x0000000608007c0c */ /* 0x008fe2000c7a1270 */
[----:B------:R-:W3:Y:S01]  /*7430*/  LDCU UR6, c[0x0][0x39c] ;  /* 0x00007380ff0677ac */ /* 0x000ee20008000800 */
[----:B------:R-:W-:Y:S01]  /*7440*/  F2FP.F16.F32.PACK_AB R54, R55, R54 ;  /* 0x000000363736723e */ /* 0x000fe200000000ff */
[----:B------:R-:W-:Y:S01]  /*7450*/  VIADD R10, R11, UR5 ;  /* 0x000000050b0a7c36 */ /* 0x000fe20008000000 */
[----:B------:R-:W-:-:S02]  /*7460*/  F2FP.F16.F32.PACK_AB R56, R57, R56 ;  /* 0x000000383938723e */ /* 0x000fc400000000ff */
[----:B------:R-:W-:Y:S02]  /*7470*/  F2FP.F16.F32.PACK_AB R58, R59, R58 ;  /* 0x0000003a3b3a723e */ /* 0x000fe400000000ff */
[----:B--2---:R-:W-:Y:S02]  /*7480*/  PRMT R5, R24, 0x7632, R5 ;  /* 0x0000763218057816 */ /* 0x004fe40000000005 */
[----:B------:R-:W-:Y:S02]  /*7490*/  F2FP.F16.F32.PACK_AB R60, R61, R60 ;  /* 0x0000003c3d3c723e */ /* 0x000fe400000000ff */
[----:B------:R-:W-:Y:S01]  /*74a0*/  F2FP.F16.F32.PACK_AB R62, R63, R62 ;  /* 0x0000003e3f3e723e */ /* 0x000fe200000000ff */
[----:B------:R2:W-:Y:S01]  /*74b0*/  @P4 STG.E.U16 desc[UR22][R6.64], R5 ;  /* 0x0000000506004986 */ /* 0x0005e2000c101516 */
[----:B------:R-:W-:Y:S02]  /*74c0*/  LEA R8, P4, R11, R2, 0x1 ;  /* 0x000000020b087211 */ /* 0x000fe400078808ff */
[----:B------:R-:W-:-:S02]  /*74d0*/  F2FP.F16.F32.PACK_AB R64, R65, R64 ;  /* 0x000000404140723e */ /* 0x000fc400000000ff */
[-C--:B------:R-:W-:Y:S01]  /*74e0*/  LEA.HI.X.SX32 R9, R11, R3.reuse, 0x1, P4 ;  /* 0x000000030b097211 */ /* 0x080fe200020f0eff */
[----:B------:R-:W-:Y:S01]  /*74f0*/  VIADD R11, R0, 0x1b ;  /* 0x0000001b000b7836 */ /* 0x000fe20000000000 */
[----:B------:R-:W-:Y:S02]  /*7500*/  LEA R4, P4, R10, R2, 0x1 ;  /* 0x000000020a047211 */ /* 0x000fe400078808ff */
[----:B------:R-:W-:Y:S01]  /*7510*/  F2FP.F16.F32.PACK_AB R66, R67, R66 ;  /* 0x000000424342723e */ /* 0x000fe200000000ff */
[----:B------:R4:W-:Y:S01]  /*7520*/  @P6 STG.E.U16 desc[UR22][R8.64], R26 ;  /* 0x0000001a08006986 */ /* 0x0009e2000c101516 */
[----:B------:R-:W-:Y:S02]  /*7530*/  F2FP.F16.F32.PACK_AB R68, R69, R68 ;  /* 0x000000444544723e */ /* 0x000fe400000000ff */
[----:B--2---:R-:W-:Y:S02]  /*7540*/  PRMT R7, R26, 0x7632, R7 ;  /* 0x000076321a077816 */ /* 0x004fe40000000007 */
[C---:B------:R-:W-:Y:S01]  /*7550*/  LEA.HI.X.SX32 R5, R10.reuse, R3, 0x1, P4 ;  /* 0x000000030a057211 */ /* 0x040fe200020f0eff */
[----:B------:R-:W-:Y:S01]  /*7560*/  VIADD R10, R10, UR5 ;  /* 0x000000050a0a7c36 */ /* 0x000fe20008000000 */
[----:B0-----:R-:W-:Y:S01]  /*7570*/  ISETP.LT.AND P4, PT, R11, UR4, !P0 ;  /* 0x000000040b007c0c */ /* 0x001fe2000c781270 */
[----:B------:R-:W0:Y:S01]  /*7580*/  LDCU UR4, c[0x0][0x39c] ;  /* 0x00007380ff0477ac */ /* 0x000e220008000800 */
[----:B------:R-:W-:Y:S01]  /*7590*/  F2FP.F16.F32.PACK_AB R70, R71, R70 ;  /* 0x000000464746723e */ /* 0x000fe200000000ff */
[----:B------:R2:W-:Y:S01]  /*75a0*/  @P2 STG.E.U16 desc[UR22][R4.64], R7 ;  /* 0x0000000704002986 */ /* 0x0005e2000c101516 */
[C---:B------:R-:W-:Y:S01]  /*75b0*/  LEA R6, P2, R10.reuse, R2, 0x1 ;  /* 0x000000020a067211 */ /* 0x040fe200078408ff */
[----:B------:R-:W-:Y:S01]  /*75c0*/  VIADD R11, R10, UR5 ;  /* 0x000000050a0b7c36 */ /* 0x000fe20008000000 */
[----:B------:R-:W-:Y:S01]  /*75d0*/  F2FP.F16.F32.PACK_AB R72, R73, R72 ;  /* 0x000000484948723e */ /* 0x000fe200000000ff */
[----:B----4-:R-:W-:Y:S01]  /*75e0*/  VIADD R9, R0, 0x1d ;  /* 0x0000001d00097836 */ /* 0x010fe20000000000 */
[----:B------:R-:W-:-:S02]  /*75f0*/  F2FP.F16.F32.PACK_AB R74, R75, R74 ;  /* 0x0000004a4b4a723e */ /* 0x000fc400000000ff */
[----:B------:R-:W-:Y:S02]  /*7600*/  LEA R8, P6, R11, R2, 0x1 ;  /* 0x000000020b087211 */ /* 0x000fe400078c08ff */
[----:B------:R-:W-:Y:S02]  /*7610*/  F2FP.F16.F32.PACK_AB R76, R77, R76 ;  /* 0x0000004c4d4c723e */ /* 0x000fe400000000ff */
[----:B------:R-:W-:Y:S01]  /*7620*/  F2FP.F16.F32.PACK_AB R78, R79, R78 ;  /* 0x0000004e4f4e723e */ /* 0x000fe200000000ff */
[----:B--2---:R-:W-:Y:S01]  /*7630*/  VIADD R5, R0, 0x1e ;  /* 0x0000001e00057836 */ /* 0x004fe20000000000 */
[-C--:B------:R-:W-:Y:S02]  /*7640*/  LEA.HI.X.SX32 R7, R10, R3.reuse, 0x1, P2 ;  /* 0x000000030a077211 */ /* 0x080fe400010f0eff */
[----:B---3--:R-:W-:Y:S01]  /*7650*/  ISETP.LT.AND P2, PT, R12, UR6, !P0 ;  /* 0x000000060c007c0c */ /* 0x008fe2000c741270 */
[----:B------:R-:W2:Y:S01]  /*7660*/  LDCU UR6, c[0x0][0x39c] ;  /* 0x00007380ff0677ac */ /* 0x000ea20008000800 */
[----:B------:R-:W-:Y:S01]  /*7670*/  VIADD R12, R0, 0x20 ;  /* 0x00000020000c7836 */ /* 0x000fe20000000000 */
[----:B------:R3:W-:Y:S01]  /*7680*/  @P3 STG.E.U16 desc[UR22][R6.64], R28 ;  /* 0x0000001c06003986 */ /* 0x0007e2000c101516 */
[----:B-1----:R-:W-:Y:S01]  /*7690*/  ISETP.LT.AND P3, PT, R9, UR7, !P0 ;  /* 0x0000000709007c0c */ /* 0x002fe2000c761270 */
[----:B------:R-:W1:Y:S01]  /*76a0*/  LDCU UR7, c[0x0][0x39c] ;  /* 0x00007380ff0777ac */ /* 0x000e620008000800 */
[C---:B------:R-:W-:Y:S01]  /*76b0*/  LEA.HI.X.SX32 R9, R11.reuse, R3, 0x1, P6 ;  /* 0x000000030b097211 */ /* 0x040fe200030f0eff */
[----:B------:R-:W-:Y:S01]  /*76c0*/  VIADD R11, R11, UR5 ;  /* 0x000000050b0b7c36 */ /* 0x000fe20008000000 */
[----:B------:R-:W-:-:S02]  /*76d0*/  F2FP.F16.F32.PACK_AB R80, R81, R80 ;  /* 0x000000505150723e */ /* 0x000fc400000000ff */
[----:B------:R-:W-:Y:S01]  /*76e0*/  F2FP.F16.F32.PACK_AB R82, R83, R82 ;  /* 0x000000525352723e */ /* 0x000fe200000000ff */
[C---:B------:R-:W-:Y:S01]  /*76f0*/  VIADD R10, R11.reuse, UR5 ;  /* 0x000000050b0a7c36 */ /* 0x040fe20008000000 */
[----:B------:R-:W-:Y:S02]  /*7700*/  LEA R4, P6, R11, R2, 0x1 ;  /* 0x000000020b047211 */ /* 0x000fe400078c08ff */
[----:B------:R-:W-:Y:S02]  /*7710*/  F2FP.F16.F32.PACK_AB R84, R85, R84 ;  /* 0x000000545554723e */ /* 0x000fe400000000ff */
[----:B---3--:R-:W-:Y:S02]  /*7720*/  PRMT R7, R28, 0x7632, R7 ;  /* 0x000076321c077816 */ /* 0x008fe40000000007 */
[----:B------:R-:W-:Y:S02]  /*7730*/  F2FP.F16.F32.PACK_AB R86, R87, R86 ;  /* 0x000000565756723e */ /* 0x000fe400000000ff */
[----:B------:R-:W-:Y:S01]  /*7740*/  F2FP.F16.F32.PACK_AB R88, R89, R88 ;  /* 0x000000585958723e */ /* 0x000fe200000000ff */
[----:B------:R3:W-:Y:S01]  /*7750*/  @P1 STG.E.U16 desc[UR22][R8.64], R7 ;  /* 0x0000000708001986 */ /* 0x0007e2000c101516 */
[----:B0-----:R-:W-:Y:S01]  /*7760*/  ISETP.LT.AND P1, PT, R5, UR4, !P0 ;  /* 0x0000000405007c0c */ /* 0x001fe2000c721270 */
[----:B------:R-:W0:Y:S01]  /*7770*/  LDCU UR4, c[0x0][0x39c] ;  /* 0x00007380ff0477ac */ /* 0x000e220008000800 */
[----:B------:R-:W-:Y:S01]  /*7780*/  LEA.HI.X.SX32 R5, R11, R3, 0x1, P6 ;  /* 0x000000030b057211 */ /* 0x000fe200030f0eff */
[----:B------:R-:W-:Y:S01]  /*7790*/  VIADD R11, R0, 0x1f ;  /* 0x0000001f000b7836 */ /* 0x000fe20000000000 */
[----:B------:R-:W-:-:S02]  /*77a0*/  LEA R6, P6, R10, R2, 0x1 ;  /* 0x000000020a067211 */ /* 0x000fc400078c08ff */
[----:B------:R-:W-:Y:S01]  /*77b0*/  F2FP.F16.F32.PACK_AB R90, R91, R90 ;  /* 0x0000005a5b5a723e */ /* 0x000fe200000000ff */
[----:B------:R4:W-:Y:S01]  /*77c0*/  @P5 STG.E.U16 desc[UR22][R4.64], R30 ;  /* 0x0000001e04005986 */ /* 0x0009e2000c101516 */
[----:B--2---:R-:W-:Y:S01]  /*77d0*/  ISETP.LT.AND P5, PT, R11, UR6, !P0 ;  /* 0x000000060b007c0c */ /* 0x004fe2000c7a1270 */
[----:B------:R-:W2:Y:S01]  /*77e0*/  LDCU UR6, c[0x0][0x39c] ;  /* 0x00007380ff0677ac */ /* 0x000ea20008000800 */
[----:B------:R-:W-:Y:S02]  /*77f0*/  F2FP.F16.F32.PACK_AB R92, R93, R92 ;  /* 0x0000005c5d5c723e */ /* 0x000fe400000000ff */
[C---:B---3--:R-:W-:Y:S01]  /*7800*/  LEA.HI.X.SX32 R7, R10.reuse, R3, 0x1, P6 ;  /* 0x000000030a077211 */ /* 0x048fe200030f0eff */
[----:B------:R-:W-:Y:S01]  /*7810*/  VIADD R10, R10, UR5 ;  /* 0x000000050a0a7c36 */ /* 0x000fe20008000000 */
[----:B------:R-:W-:Y:S02]  /*7820*/  F2FP.F16.F32.PACK_AB R94, R95, R94 ;  /* 0x0000005e5f5e723e */ /* 0x000fe400000000ff */
[----:B------:R-:W-:Y:S01]  /*7830*/  F2FP.F16.F32.PACK_AB R96, R97, R96 ;  /* 0x000000606160723e */ /* 0x000fe200000000ff */
[----:B------:R-:W-:Y:S01]  /*7840*/  VIADD R11, R10, UR5 ;  /* 0x000000050a0b7c36 */ /* 0x000fe20008000000 */
[----:B------:R-:W-:-:S02]  /*7850*/  F2FP.F16.F32.PACK_AB R98, R99, R98 ;  /* 0x000000626362723e */ /* 0x000fc400000000ff */
[----:B----4-:R-:W-:Y:S02]  /*7860*/  PRMT R5, R30, 0x7632, R5 ;  /* 0x000076321e057816 */ /* 0x010fe40000000005 */
[----:B0-----:R-:W-:Y:S01]  /*7870*/  ISETP.LT.AND P6, PT, R12, UR4, !P0 ;  /* 0x000000040c007c0c */ /* 0x001fe2000c7c1270 */
[----:B------:R-:W0:Y:S01]  /*7880*/  LDCU UR4, c[0x0][0x39c] ;  /* 0x00007380ff0477ac */ /* 0x000e220008000800 */
[----:B------:R-:W-:Y:S01]  /*7890*/  VIADD R12, R0, 0x26 ;  /* 0x00000026000c7836 */ /* 0x000fe20000000000 */
[----:B------:R3:W-:Y:S01]  /*78a0*/  @P4 STG.E.U16 desc[UR22][R6.64], R5 ;  /* 0x0000000506004986 */ /* 0x0007e2000c101516 */
[C---:B------:R-:W-:Y:S02]  /*78b0*/  LEA R8, P4, R10.reuse, R2, 0x1 ;  /* 0x000000020a087211 */ /* 0x040fe400078808ff */
[----:B------:R-:W-:Y:S02]  /*78c0*/  F2FP.F16.F32.PACK_AB R100, R101, R100 ;  /* 0x000000646564723e */ /* 0x000fe400000000ff */
[----:B------:R-:W-:-:S02]  /*78d0*/  LEA.HI.X.SX32 R9, R10, R3, 0x1, P4 ;  /* 0x000000030a097211 */ /* 0x000fc400020f0eff */
[----:B------:R-:W-:Y:S02]  /*78e0*/  LEA R4, P4, R11, R2, 0x1 ;  /* 0x000000020b047211 */ /* 0x000fe400078808ff */
[----:B------:R-:W-:Y:S01]  /*78f0*/  F2FP.F16.F32.PACK_AB R102, R103, R102 ;  /* 0x000000666766723e */ /* 0x000fe200000000ff */
[----:B------:R4:W-:Y:S01]  /*7900*/  @P2 STG.E.U16 desc[UR22][R8.64], R32 ;  /* 0x0000002008002986 */ /* 0x0009e2000c101516 */
[----:B------:R-:W-:Y:S01]  /*7910*/  F2FP.F16.F32.PACK_AB R104, R105, R104 ;  /* 0x000000686968723e */ /* 0x000fe200000000ff */
[----:B---3--:R-:W-:Y:S01]  /*7920*/  VIADD R6, R0, 0x21 ;  /* 0x0000002100067836 */ /* 0x008fe20000000000 */
[C---:B------:R-:W-:Y:S01]  /*7930*/  LEA.HI.X.SX32 R5, R11.reuse, R3, 0x1, P4 ;  /* 0x000000030b057211 */ /* 0x040fe200020f0eff */
[----:B------:R-:W-:Y:S01]  /*7940*/  VIADD R11, R11, UR5 ;  /* 0x000000050b0b7c36 */ /* 0x000fe20008000000 */
[----:B------:R-:W-:Y:S02]  /*7950*/  PRMT R7, R32, 0x7632, R7 ;  /* 0x0000763220077816 */ /* 0x000fe40000000007 */
[----:B--2---:R-:W-:Y:S01]  /*7960*/  ISETP.LT.AND P2, PT, R6, UR6, !P0 ;  /* 0x0000000606007c0c */ /* 0x004fe2000c741270 */
[----:B------:R-:W2:Y:S01]  /*7970*/  LDCU UR6, c[0x0][0x39c] ;  /* 0x00007380ff0677ac */ /* 0x000ea20008000800 */
[C---:B------:R-:W-:Y:S01]  /*7980*/  VIADD R10, R11.reuse, UR5 ;  /* 0x000000050b0a7c36 */ /* 0x040fe20008000000 */
[----:B------:R3:W-:Y:S01]  /*7990*/  @P3 STG.E.U16 desc[UR22][R4.64], R7 ;  /* 0x0000000704003986 */ /* 0x0007e2000c101516 */
[----:B------:R-:W-:Y:S01]  /*79a0*/  LEA R6, P3, R11, R2, 0x1 ;  /* 0x000000020b067211 */ /* 0x000fe200078608ff */
[C---:B----4-:R-:W-:Y:S01]  /*79b0*/  VIADD R8, R0.reuse, 0x22 ;  /* 0x0000002200087836 */ /* 0x050fe20000000000 */
[----:B------:R-:W-:Y:S01]  /*79c0*/  F2FP.F16.F32.PACK_AB R106, R107, R106 ;  /* 0x0000006a6b6a723e */ /* 0x000fe200000000ff */
[----:B------:R-:W-:Y:S01]  /*79d0*/  VIADD R9, R0, 0x23 ;  /* 0x0000002300097836 */ /* 0x000fe20000000000 */
[----:B------:R-:W-:-:S02]  /*79e0*/  F2FP.F16.F32.PACK_AB R108, R109, R108 ;  /* 0x0000006c6d6c723e */ /* 0x000fc400000000ff */
[----:B------:R-:W-:Y:S02]  /*79f0*/  F2FP.F16.F32.PACK_AB R110, R111, R110 ;  /* 0x0000006e6f6e723e */ /* 0x000fe400000000ff */
[----:B------:R-:W-:Y:S02]  /*7a00*/  F2FP.F16.F32.PACK_AB R112, R113, R112 ;  /* 0x000000707170723e */ /* 0x000fe400000000ff */
[----:B------:R-:W-:Y:S01]  /*7a10*/  F2FP.F16.F32.PACK_AB R114, R115, R114 ;  /* 0x000000727372723e */ /* 0x000fe200000000ff */
[----:B---3--:R-:W-:Y:S01]  /*7a20*/  VIADD R4, R0, 0x24 ;  /* 0x0000002400047836 */ /* 0x008fe20000000000 */
[-C--:B------:R-:W-:Y:S02]  /*7a30*/  LEA.HI.X.SX32 R7, R11, R3.reuse, 0x1, P3 ;  /* 0x000000030b077211 */ /* 0x080fe400018f0eff */
[----:B0-----:R-:W-:Y:S01]  /*7a40*/  ISETP.LT.AND P3, PT, R8, UR4, !P0 ;  /* 0x0000000408007c0c */ /* 0x001fe2000c761270 */
[----:B------:R-:W0:Y:S01]  /*7a50*/  LDCU UR4, c[0x0][0x39c] ;  /* 0x00007380ff0477ac */ /* 0x000e220008000800 */
[C---:B------:R-:W-:Y:S01]  /*7a60*/  LEA R8, P4, R10.reuse, R2, 0x1 ;  /* 0x000000020a087211 */ /* 0x040fe200078808ff */
[----:B------:R-:W-:Y:S01]  /*7a70*/  @P1 STG.E.U16 desc[UR22][R6.64], R34 ;  /* 0x0000002206001986 */ /* 0x000fe2000c101516 */
[----:B-1----:R-:W-:Y:S01]  /*7a80*/  ISETP.LT.AND P1, PT, R9, UR7, !P0 ;  /* 0x0000000709007c0c */ /* 0x002fe2000c721270 */
[----:B------:R-:W1:Y:S01]  /*7a90*/  LDCU UR7, c[0x0][0x39c] ;  /* 0x00007380ff0777ac */ /* 0x000e620008000800 */
[C---:B------:R-:W-:Y:S01]  /*7aa0*/  LEA.HI.X.SX32 R9, R10.reuse, R3, 0x1, P4 ;  /* 0x000000030a097211 */ /* 0x040fe200020f0eff */
[----:B------:R-:W-:Y:S01]  /*7ab0*/  VIADD R10, R10, UR5 ;  /* 0x000000050a0a7c36 */ /* 0x000fe20008000000 */
[----:B------:R-:W-:-:S02]  /*7ac0*/  PRMT R5, R34, 0x7632, R5 ;  /* 0x0000763222057816 */ /* 0x000fc40000000005 */
[----:B--2---:R-:W-:Y:S01]  /*7ad0*/  ISETP.LT.AND P4, PT, R4, UR6, !P0 ;  /* 0x0000000604007c0c */ /* 0x004fe2000c781270 */
[C---:B------:R-:W-:Y:S01]  /*7ae0*/  VIADD R11, R10.reuse, UR5 ;  /* 0x000000050a0b7c36 */ /* 0x040fe20008000000 */
[----:B------:R-:W2:Y:S01]  /*7af0*/  LDCU UR6, c[0x0][0x39c] ;  /* 0x00007380ff0677ac */ /* 0x000ea20008000800 */
[----:B------:R3:W-:Y:S01]  /*7b00*/  @P5 STG.E.U16 desc[UR22][R8.64], R5 ;  /* 0x0000000508005986 */ /* 0x0007e2000c101516 */
[----:B------:R-:W-:Y:S02]  /*7b10*/  LEA R4, P5, R10, R2, 0x1 ;  /* 0x000000020a047211 */ /* 0x000fe400078a08ff */
[----:B------:R-:W-:Y:S02]  /*7b20*/  F2FP.F16.F32.PACK_AB R116, R117, R116 ;  /* 0x000000747574723e */ /* 0x000fe400000000ff */
[----:B------:R-:W-:Y:S02]  /*7b30*/  F2FP.F16.F32.PACK_AB R118, R119, R118 ;  /* 0x000000767776723e */ /* 0x000fe400000000ff */
[----:B------:R-:W-:-:S02]  /*7b40*/  F2FP.F16.F32.PACK_AB R120, R121, R120 ;  /* 0x000000787978723e */ /* 0x000fc400000000ff */
[----:B------:R-:W-:Y:S02]  /*7b50*/  F2FP.F16.F32.PACK_AB R122, R123, R122 ;  /* 0x0000007a7b7a723e */ /* 0x000fe400000000ff */
[----:B------:R-:W-:Y:S02]  /*7b60*/  F2FP.F16.F32.PACK_AB R124, R125, R124 ;  /* 0x0000007c7d7c723e */ /* 0x000fe400000000ff */
[-C--:B---3--:R-:W-:Y:S01]  /*7b70*/  LEA.HI.X.SX32 R5, R10, R3.reuse, 0x1, P5 ;  /* 0x000000030a057211 */ /* 0x088fe200028f0eff */
[----:B------:R-:W-:Y:S01]  /*7b80*/  VIADD R10, R0, 0x25 ;  /* 0x00000025000a7836 */ /* 0x000fe20000000000 */
[C---:B------:R-:W-:Y:S02]  /*7b90*/  LEA R6, P5, R11.reuse, R2, 0x1 ;  /* 0x000000020b067211 */ /* 0x040fe400078a08ff */
[----:B------:R-:W-:Y:S01]  /*7ba0*/  PRMT R9, R36, 0x7632, R9 ;  /* 0x0000763224097816 */ /* 0x000fe20000000009 */
[----:B------:R3:W-:Y:S01]  /*7bb0*/  @P6 STG.E.U16 desc[UR22][R4.64], R36 ;  /* 0x0000002404006986 */ /* 0x0007e2000c101516 */
        /* <DEDUP_REMOVED lines=8> */
[----:B------:R-:W-:-:S02]  /*7c40*/  F2FP.F16.F32.PACK_AB R128, R129, R128 ;  /* 0x000000808180723e */ /* 0x000fc400000000ff */
[----:B------:R-:W-:Y:S01]  /*7c50*/  F2FP.F16.F32.PACK_AB R130, R131, R130 ;  /* 0x000000828382723e */ /* 0x000fe200000000ff */
[----:B---3--:R-:W-:Y:S01]  /*7c60*/  VIADD R5, R0, 0x27 ;  /* 0x0000002700057836 */ /* 0x008fe20000000000 */
[----:B------:R-:W-:Y:S02]  /*7c70*/  LEA R4, P6, R10, R2, 0x1 ;  /* 0x000000020a047211 */ /* 0x000fe400078c08ff */
[-C--:B----4-:R-:W-:Y:S01]  /*7c80*/  LEA.HI.X.SX32 R9, R11, R3.reuse, 0x1, P2 ;  /* 0x000000030b097211 */ /* 0x090fe200010f0eff */
[----:B------:R-:W-:Y:S01]  /*7c90*/  VIADD R7, R0, 0x28 ;  /* 0x0000002800077836 */ /* 0x000fe20000000000 */
[----:B--2---:R-:W-:Y:S01]  /*7ca0*/  ISETP.LT.AND P2, PT, R12, UR6, !P0 ;  /* 0x000000060c007c0c */ /* 0x004fe2000c741270 */
[----:B------:R-:W2:Y:S01]  /*7cb0*/  LDCU UR6, c[0x0][0x39c] ;  /* 0x00007380ff0677ac */ /* 0x000ea20008000800 */
[----:B------:R-:W-:Y:S01]  /*7cc0*/  VIADD R12, R0, 0x2a ;  /* 0x0000002a000c7836 */ /* 0x000fe20000000000 */
[----:B------:R3:W-:Y:S01]  /*7cd0*/  @P3 STG.E.U16 desc[UR22][R8.64], R38 ;  /* 0x0000002608003986 */ /* 0x0007e2000c101516 */
[----:B-1----:R-:W-:Y:S01]  /*7ce0*/  ISETP.LT.AND P3, PT, R5, UR7, !P0 ;  /* 0x0000000705007c0c */ /* 0x002fe2000c761270 */
[----:B------:R-:W1:Y:S01]  /*7cf0*/  LDCU UR7, c[0x0][0x39c] ;  /* 0x00007380ff0777ac */ /* 0x000e620008000800 */
[C---:B------:R-:W-:Y:S01]  /*7d00*/  LEA.HI.X.SX32 R5, R10.reuse, R3, 0x1, P6 ;  /* 0x000000030a057211 */ /* 0x040fe200030f0eff */
[----:B------:R-:W-:-:S04]  /*7d10*/  VIADD R10, R10, UR5 ;  /* 0x000000050a0a7c36 */ /* 0x000fc80008000000 */
[C---:B------:R-:W-:Y:S01]  /*7d20*/  VIADD R11, R10.reuse, UR5 ;  /* 0x000000050a0b7c36 */ /* 0x040fe20008000000 */
[----:B------:R-:W-:Y:S02]  /*7d30*/  LEA R6, P6, R10, R2, 0x1 ;  /* 0x000000020a067211 */ /* 0x000fe400078c08ff */
[----:B---3--:R-:W-:-:S05]  /*7d40*/  PRMT R9, R38, 0x7632, R9 ;  /* 0x0000763226097816 */ /* 0x008fca0000000009 */
[----:B------:R3:W-:Y:S01]  /*7d50*/  @P1 STG.E.U16 desc[UR22][R4.64], R9 ;  /* 0x0000000904001986 */ /* 0x0007e2000c101516 */
[----:B0-----:R-:W-:Y:S01]  /*7d60*/  ISETP.LT.AND P1, PT, R7, UR4, !P0 ;  /* 0x0000000407007c0c */ /* 0x001fe2000c721270 */
[----:B------:R-:W0:Y:S01]  /*7d70*/  LDCU UR4, c[0x0][0x39c] ;  /* 0x00007380ff0477ac */ /* 0x000e220008000800 */
[----:B------:R-:W-:Y:S01]  /*7d80*/  LEA.HI.X.SX32 R7, R10, R3, 0x1, P6 ;  /* 0x000000030a077211 */ /* 0x000fe200030f0eff */
[----:B------:R-:W-:Y:S01]  /*7d90*/  VIADD R10, R0, 0x29 ;  /* 0x00000029000a7836 */ /* 0x000fe20000000000 */
[----:B------:R-:W-:-:S03]  /*7da0*/  LEA R8, P6, R11, R2, 0x1 ;  /* 0x000000020b087211 */ /* 0x000fc600078c08ff */
[----:B------:R-:W-:Y:S01]  /*7db0*/  @P4 STG.E.U16 desc[UR22][R6.64], R40 ;  /* 0x0000002806004986 */ /* 0x000fe2000c101516 */
[----:B--2---:R-:W-:Y:S01]  /*7dc0*/  ISETP.LT.AND P4, PT, R10, UR6, !P0 ;  /* 0x000000060a007c0c */ /* 0x004fe2000c781270 */
[----:B------:R-:W2:Y:S01]  /*7dd0*/  LDCU UR6, c[0x0][0x39c] ;  /* 0x00007380ff0677ac */ /* 0x000ea20008000800 */
[C---:B---3--:R-:W-:Y:S01]  /*7de0*/  LEA.HI.X.SX32 R9, R11.reuse, R3, 0x1, P6 ;  /* 0x000000030b097211 */ /* 0x048fe200030f0eff */
[----:B------:R-:W-:Y:S01]  /*7df0*/  VIADD R11, R11, UR5 ;  /* 0x000000050b0b7c36 */ /* 0x000fe20008000000 */
[----:B------:R-:W-:-:S03]  /*7e00*/  PRMT R5, R40, 0x7632, R5 ;  /* 0x0000763228057816 */ /* 0x000fc60000000005 */
[C---:B------:R-:W-:Y:S02]  /*7e10*/  VIADD R10, R11.reuse, UR5 ;  /* 0x000000050b0a7c36 */ /* 0x040fe40008000000 */
[----:B------:R3:W-:Y:S01]  /*7e20*/  @P5 STG.E.U16 desc[UR22][R8.64], R5 ;  /* 0x0000000508005986 */ /* 0x0007e2000c101516 */
[CC--:B------:R-:W-:Y:S02]  /*7e30*/  LEA R4, P5, R11.reuse, R2.reuse, 0x1 ;  /* 0x000000020b047211 */ /* 0x0c0fe400078a08ff */
[----:B0-----:R-:W-:Y:S01]  /*7e40*/  ISETP.LT.AND P6, PT, R12, UR4, !P0 ;  /* 0x000000040c007c0c */ /* 0x001fe2000c7c1270 */
[----:B------:R-:W0:Y:S01]  /*7e50*/  LDCU UR4, c[0x0][0x39c] ;  /* 0x00007380ff0477ac */ /* 0x000e220008000800 */
[C---:B------:R-:W-:Y:S01]  /*7e60*/  VIADD R12, R0.reuse, 0x30 ;  /* 0x00000030000c7836 */ /* 0x040fe20000000000 */
[----:B---3--:R-:W-:Y:S01]  /*7e70*/  LEA.HI.X.SX32 R5, R11, R3, 0x1, P5 ;  /* 0x000000030b057211 */ /* 0x008fe200028f0eff */
[----:B------:R-:W-:Y:S01]  /*7e80*/  VIADD R8, R0, 0x2b ;  /* 0x0000002b00087836 */ /* 0x000fe20000000000 */
[----:B------:R-:W-:-:S02]  /*7e90*/  LEA R6, P5, R10, R2, 0x1 ;  /* 0x000000020a067211 */ /* 0x000fc400078a08ff */
[----:B------:R-:W-:Y:S01]  /*7ea0*/  PRMT R9, R42, 0x7632, R9 ;  /* 0x000076322a097816 */ /* 0x000fe20000000009 */
[----:B------:R3:W-:Y:S01]  /*7eb0*/  @P2 STG.E.U16 desc[UR22][R4.64], R42 ;  /* 0x0000002a04002986 */ /* 0x0007e2000c101516 */
[C---:B------:R-:W-:Y:S01]  /*7ec0*/  LEA.HI.X.SX32 R7, R10.reuse, R3, 0x1, P5 ;  /* 0x000000030a077211 */ /* 0x040fe200028f0eff */
[----:B------:R-:W-:Y:S01]  /*7ed0*/  VIADD R10, R10, UR5 ;  /* 0x000000050a0a7c36 */ /* 0x000fe20008000000 */
[----:B--2---:R-:W-:Y:S01]  /*7ee0*/  ISETP.LT.AND P2, PT, R8, UR6, !P0 ;  /* 0x0000000608007c0c */ /* 0x004fe2000c741270 */
[----:B------:R-:W2:Y:S02]  /*7ef0*/  LDCU UR6, c[0x0][0x39c] ;  /* 0x00007380ff0677ac */ /* 0x000ea40008000800 */
[----:B------:R4:W-:Y:S01]  /*7f00*/  @P3 STG.E.U16 desc[UR22][R6.64], R9 ;  /* 0x0000000906003986 */ /* 0x0009e2000c101516 */
[C---:B------:R-:W-:Y:S01]  /*7f10*/  LEA R8, P3, R10.reuse, R2, 0x1 ;  /* 0x000000020a087211 */ /* 0x040fe200078608ff */
[----:B------:R-:W-:Y:S02]  /*7f20*/  VIADD R11, R10, UR5 ;  /* 0x000000050a0b7c36 */ /* 0x000fe40008000000 */
[----:B---3--:R-:W-:-:S02]  /*7f30*/  VIADD R4, R0, 0x2c ;  /* 0x0000002c00047836 */ /* 0x008fc40000000000 */
[----:B------:R-:W-:Y:S01]  /*7f40*/  VIADD R5, R0, 0x2d ;  /* 0x0000002d00057836 */ /* 0x000fe20000000000 */
[-C--:B----4-:R-:W-:Y:S01]  /*7f50*/  LEA.HI.X.SX32 R9, R10, R3.reuse, 0x1, P3 ;  /* 0x000000030a097211 */ /* 0x090fe200018f0eff */
[----:B------:R-:W-:Y:S01]  /*7f60*/  VIADD R6, R0, 0x2e ;  /* 0x0000002e00067836 */ /* 0x000fe20000000000 */
[----:B0-----:R-:W-:Y:S01]  /*7f70*/  ISETP.LT.AND P3, PT, R4, UR4, !P0 ;  /* 0x0000000404007c0c */ /* 0x001fe2000c761270 */
[----:B------:R-:W0:Y:S01]  /*7f80*/  LDCU UR4, c[0x0][0x39c] ;  /* 0x00007380ff0477ac */ /* 0x000e220008000800 */
[----:B------:R-:W-:Y:S01]  /*7f90*/  LEA R4, P5, R11, R2, 0x1 ;  /* 0x000000020b047211 */ /* 0x000fe200078a08ff */
        /* <DEDUP_REMOVED lines=10> */
[----:B------:R-:W-:-:S04]  /*8040*/  LEA R6, P4, R11, R2, 0x1 ;  /* 0x000000020b067211 */ /* 0x000fc800078808ff */
[-C--:B---3--:R-:W-:Y:S01]  /*8050*/  LEA.HI.X.SX32 R7, R11, R3.reuse, 0x1, P4 ;  /* 0x000000030b077211 */ /* 0x088fe200020f0eff */
[----:B------:R-:W-:Y:S01]  /*8060*/  VIADD R11, R0, 0x2f ;  /* 0x0000002f000b7836 */ /* 0x000fe20000000000 */
[-C--:B------:R-:W-:Y:S02]  /*8070*/  LEA R8, P4, R10, R2.reuse, 0x1 ;  /* 0x000000020a087211 */ /* 0x080fe400078808ff */
[----:B------:R-:W-:Y:S01]  /*8080*/  PRMT R5, R46, 0x7632, R5 ;  /* 0x000076322e057816 */ /* 0x000fe20000000005 */
[----:B------:R3:W-:Y:S01]  /*8090*/  @P6 STG.E.U16 desc[UR22][R6.64], R46 ;  /* 0x0000002e06006986 */ /* 0x0007e2000c101516 */
[C---:B------:R-:W-:Y:S01]  /*80a0*/  LEA.HI.X.SX32 R9, R10.reuse, R3, 0x1, P4 ;  /* 0x000000030a097211 */ /* 0x040fe200020f0eff */
[----:B------:R-:W-:Y:S01]  /*80b0*/  VIADD R10, R10, UR5 ;  /* 0x000000050a0a7c36 */ /* 0x000fe20008000000 */
[----:B0-----:R-:W-:Y:S01]  /*80c0*/  ISETP.LT.AND P4, PT, R11, UR4, !P0 ;  /* 0x000000040b007c0c */ /* 0x001fe2000c781270 */
[----:B------:R-:W0:Y:S02]  /*80d0*/  LDCU UR4, c[0x0][0x39c] ;  /* 0x00007380ff0477ac */ /* 0x000e240008000800 */
[----:B------:R4:W-:Y:S01]  /*80e0*/  @P2 STG.E.U16 desc[UR22][R8.64], R5 ;  /* 0x0000000508002986 */ /* 0x0009e2000c101516 */
[C---:B------:R-:W-:Y:S01]  /*80f0*/  LEA R4, P2, R10.reuse, R2, 0x1 ;  /* 0x000000020a047211 */ /* 0x040fe200078408ff */
[----:B------:R-:W-:-:S02]  /*8100*/  VIADD R11, R10, UR5 ;  /* 0x000000050a0b7c36 */ /* 0x000fc40008000000 */
[----:B---3--:R-:W-:-:S03]  /*8110*/  VIADD R7, R0, 0x31 ;  /* 0x0000003100077836 */ /* 0x008fc60000000000 */
        /* <DEDUP_REMOVED lines=28> */
[-C--:B------:R-:W-:Y:S02]  /*82e0*/  LEA R6, P4, R10, R2.reuse, 0x1 ;  /* 0x000000020a067211 */ /* 0x080fe400078808ff */
[----:B0-----:R-:W-:Y:S01]  /*82f0*/  ISETP.LT.AND P6, PT, R12, UR4, !P0 ;  /* 0x000000040c007c0c */ /* 0x001fe2000c7c1270 */
[----:B------:R-:W0:Y:S01]  /*8300*/  LDCU UR4, c[0x0][0x39c] ;  /* 0x00007380ff0477ac */ /* 0x000e220008000800 */
[----:B------:R-:W-:Y:S01]  /*8310*/  VIADD R12, R0, 0x3a ;  /* 0x0000003a000c7836 */ /* 0x000fe20000000000 */
        /* <DEDUP_REMOVED lines=13> */
[C---:B------:R-:W-:Y:S01]  /*83f0*/  VIADD R7, R0.reuse, 0x37 ;  /* 0x0000003700077836 */ /* 0x040fe20000000000 */
[-C--:B----4-:R-:W-:Y:S01]  /*8400*/  LEA.HI.X.SX32 R5, R11, R3.reuse, 0x1, P3 ;  /* 0x000000030b057211 */ /* 0x090fe200018f0eff */
[----:B------:R-:W-:Y:S01]  /*8410*/  VIADD R8, R0, 0x38 ;  /* 0x0000003800087836 */ /* 0x000fe20000000000 */
[----:B0-----:R-:W-:Y:S01]  /*8420*/  ISETP.LT.AND P3, PT, R6, UR4, !P0 ;  /* 0x0000000406007c0c */ /* 0x001fe2000c761270 */
[----:B------:R-:W0:Y:S01]  /*8430*/  LDCU UR4, c[0x0][0x39c] ;  /* 0x00007380ff0477ac */ /* 0x000e220008000800 */
[C---:B------:R-:W-:Y:S01]  /*8440*/  LEA R6, P4, R10.reuse, R2, 0x1 ;  /* 0x000000020a067211 */ /* 0x040fe200078808ff */
[----:B------:R3:W-:Y:S01]  /*8450*/  @P1 STG.E.U16 desc[UR22][R4.64], R54 ;  /* 0x0000003604001986 */ /* 0x0007e2000c101516 */
[----:B-1----:R-:W-:Y:S01]  /*8460*/  ISETP.LT.AND P1, PT, R7, UR7, !P0 ;  /* 0x0000000707007c0c */ /* 0x002fe2000c721270 */
[----:B------:R-:W1:Y:S01]  /*8470*/  LDCU UR7, c[0x0][0x39c] ;  /* 0x00007380ff0777ac */ /* 0x000e620008000800 */
[C---:B------:R-:W-:Y:S01]  /*8480*/  LEA.HI.X.SX32 R7, R10.reuse, R3, 0x1, P4 ;  /* 0x000000030a077211 */ /* 0x040fe200020f0eff */
[----:B------:R-:W-:Y:S01]  /*8490*/  VIADD R10, R10, UR5 ;  /* 0x000000050a0a7c36 */ /* 0x000fe20008000000 */
[----:B--2---:R-:W-:Y:S01]  /*84a0*/  ISETP.LT.AND P4, PT, R8, UR6, !P0 ;  /* 0x0000000608007c0c */ /* 0x004fe2000c781270 */
[----:B------:R-:W2:Y:S02]  /*84b0*/  LDCU UR6, c[0x0][0x39c] ;  /* 0x00007380ff0677ac */ /* 0x000ea40008000800 */
[----:B------:R-:W-:Y:S01]  /*84c0*/  VIADD R11, R10, UR5 ;  /* 0x000000050a0b7c36 */ /* 0x000fe20008000000 */
[----:B---3--:R-:W-:-:S05]  /*84d0*/  PRMT R5, R54, 0x7632, R5 ;  /* 0x0000763236057816 */ /* 0x008fca0000000005 */
[----:B------:R3:W-:Y:S01]  /*84e0*/  @P5 STG.E.U16 desc[UR22][R6.64], R5 ;  /* 0x0000000506005986 */ /* 0x0007e2000c101516 */
[----:B------:R-:W-:-:S04]  /*84f0*/  LEA R8, P5, R10, R2, 0x1 ;  /* 0x000000020a087211 */ /* 0x000fc800078a08ff */
[----:B------:R-:W-:Y:S01]  /*8500*/  LEA.HI.X.SX32 R9, R10, R3, 0x1, P5 ;  /* 0x000000030a097211 */ /* 0x000fe200028f0eff */
[----:B------:R-:W-:Y:S01]  /*8510*/  VIADD R10, R0, 0x39 ;  /* 0x00000039000a7836 */ /* 0x000fe20000000000 */
[----:B------:R-:W-:-:S03]  /*8520*/  LEA R4, P5, R11, R2, 0x1 ;  /* 0x000000020b047211 */ /* 0x000fc600078a08ff */
[----:B------:R4:W-:Y:S01]  /*8530*/  @P6 STG.E.U16 desc[UR22][R8.64], R56 ;  /* 0x0000003808006986 */ /* 0x0009e2000c101516 */
[----:B---3--:R-:W-:Y:S02]  /*8540*/  PRMT R7, R56, 0x7632, R7 ;  /* 0x0000763238077816 */ /* 0x008fe40000000007 */
[C---:B------:R-:W-:Y:S01]  /*8550*/  LEA.HI.X.SX32 R5, R11.reuse, R3, 0x1, P5 ;  /* 0x000000030b057211 */ /* 0x040fe200028f0eff */
[----:B------:R-:W-:Y:S01]  /*8560*/  VIADD R11, R11, UR5 ;  /* 0x000000050b0b7c36 */ /* 0x000fe20008000000 */
[----:B0-----:R-:W-:Y:S01]  /*8570*/  ISETP.LT.AND P5, PT, R10, UR4, !P0 ;  /* 0x000000040a007c0c */ /* 0x001fe2000c7a1270 */
[----:B------:R-:W0:Y:S02]  /*8580*/  LDCU UR4, c[0x0][0x39c] ;  /* 0x00007380ff0477ac */ /* 0x000e240008000800 */
[----:B------:R3:W-:Y:S01]  /*8590*/  @P2 STG.E.U16 desc[UR22][R4.64], R7 ;  /* 0x0000000704002986 */ /* 0x0007e2000c101516 */
[C---:B------:R-:W-:Y:S01]  /*85a0*/  LEA R6, P2, R11.reuse, R2, 0x1 ;  /* 0x000000020b067211 */ /* 0x040fe200078408ff */
[----:B------:R-:W-:-:S02]  /*85b0*/  VIADD R10, R11, UR5 ;  /* 0x000000050b0a7c36 */ /* 0x000fc40008000000 */
[----:B----4-:R-:W-:-:S03]  /*85c0*/  VIADD R9, R0, 0x3b ;  /* 0x0000003b00097836 */ /* 0x010fc60000000000 */
[----:B------:R-:W-:Y:S02]  /*85d0*/  LEA R8, P6, R10, R2, 0x1 ;  /* 0x000000020a087211 */ /* 0x000fe400078c08ff */
[-C--:B---3--:R-:W-:Y:S01]  /*85e0*/  LEA.HI.X.SX32 R7, R11, R3.reuse, 0x1, P2 ;  /* 0x000000030b077211 */ /* 0x088fe200010f0eff */
        /* <DEDUP_REMOVED lines=18> */
[----:B------:R4:W-:Y:S01]  /*8710*/  @P4 STG.E.U16 desc[UR22][R4.64], R60 ;  /* 0x0000003c04004986 */ /* 0x0009e2000c101516 */
[----:B--2---:R-:W-:Y:S01]  /*8720*/  ISETP.LT.AND P4, PT, R10, UR6, !P0 ;  /* 0x000000060a007c0c */ /* 0x004fe2000c781270 */
[----:B------:R-:W2:Y:S01]  /*8730*/  LDCU UR6, c[0x0][0x39c] ;  /* 0x00007380ff0677ac */ /* 0x000ea20008000800 */
[C---:B---3--:R-:W-:Y:S01]  /*8740*/  LEA.HI.X.SX32 R7, R11.reuse, R3, 0x1, P6 ;  /* 0x000000030b077211 */ /* 0x048fe200030f0eff */
[----:B------:R-:W-:-:S04]  /*8750*/  VIADD R11, R11, UR5 ;  /* 0x000000050b0b7c36 */ /* 0x000fc80008000000 */
[C---:B------:R-:W-:Y:S01]  /*8760*/  VIADD R10, R11.reuse, UR5 ;  /* 0x000000050b0a7c36 */ /* 0x040fe20008000000 */
[----:B----4-:R-:W-:Y:S02]  /*8770*/  PRMT R5, R60, 0x7632, R5 ;  /* 0x000076323c057816 */ /* 0x010fe40000000005 */
[----:B0-----:R-:W-:Y:S01]  /*8780*/  ISETP.LT.AND P6, PT, R12, UR4, !P0 ;  /* 0x000000040c007c0c */ /* 0x001fe2000c7c1270 */
[----:B------:R-:W0:Y:S01]  /*8790*/  LDCU UR4, c[0x0][0x39c] ;  /* 0x00007380ff0477ac */ /* 0x000e220008000800 */
[----:B------:R-:W-:Y:S01]  /*87a0*/  VIADD R12, R0, 0x44 ;  /* 0x00000044000c7836 */ /* 0x000fe20000000000 */
[----:B------:R3:W-:Y:S01]  /*87b0*/  @P5 STG.E.U16 desc[UR22][R6.64], R5 ;  /* 0x0000000506005986 */ /* 0x0007e2000c101516 */
[----:B------:R-:W-:-:S04]  /*87c0*/  LEA R8, P5, R11, R2, 0x1 ;  /* 0x000000020b087211 */ /* 0x000fc800078a08ff */
[----:B------:R-:W-:Y:S02]  /*87d0*/  LEA.HI.X.SX32 R9, R11, R3, 0x1, P5 ;  /* 0x000000030b097211 */ /* 0x000fe400028f0eff */
[----:B------:R-:W-:-:S03]  /*87e0*/  LEA R4, P5, R10, R2, 0x1 ;  /* 0x000000020a047211 */ /* 0x000fc600078a08ff */
[----:B------:R4:W-:Y:S01]  /*87f0*/  @P2 STG.E.U16 desc[UR22][R8.64], R62 ;  /* 0x0000003e08002986 */ /* 0x0009e2000c101516 */
        /* <DEDUP_REMOVED lines=9> */
[----:B----4-:R-:W-:-:S02]  /*8890*/  VIADD R8, R0, 0x40 ;  /* 0x0000004000087836 */ /* 0x010fc40000000000 */
[----:B------:R-:W-:Y:S01]  /*88a0*/  VIADD R9, R0, 0x41 ;  /* 0x0000004100097836 */ /* 0x000fe20000000000 */
[-C--:B---3--:R-:W-:Y:S01]  /*88b0*/  LEA.HI.X.SX32 R7, R10, R3.reuse, 0x1, P3 ;  /* 0x000000030a077211 */ /* 0x088fe200018f0eff */
        /* <DEDUP_REMOVED lines=92> */
[CC--:B------:R-:W-:Y:S02]  /*8e80*/  LEA R8, P5, R11.reuse, R2.reuse, 0x1 ;  /* 0x000000020b087211 */ /* 0x0c0fe400078a08ff */
        /* <DEDUP_REMOVED lines=110> */
[----:B------:R-:W-:Y:S01]  /*9570*/  VIADD R11, R10, UR5 ;  /* 0x000000050a0b7c36 */ /* 0x000fe20008000000 */
        /* <DEDUP_REMOVED lines=19> */
[C---:B------:R-:W-:Y:S01]  /*96b0*/  VIADD R9, R0.reuse, 0x5f ;  /* 0x0000005f00097836 */ /* 0x040fe20000000000 */
[-C--:B---3--:R-:W-:Y:S01]  /*96c0*/  LEA.HI.X.SX32 R7, R11, R3.reuse, 0x1, P3 ;  /* 0x000000030b077211 */ /* 0x088fe200018f0eff */
        /* <DEDUP_REMOVED lines=73> */
[----:B------:R-:W-:-:S03]  /*9b60*/  VIADD R5, R0, 0x69 ;  /* 0x0000006900057836 */ /* 0x000fc60000000000 */
[----:B0-----:R-:W-:Y:S01]  /*9b70*/  ISETP.LT.AND P5, PT, R4, UR4, !P0 ;  /* 0x0000000404007c0c */ /* 0x001fe2000c7a1270 */
[----:B----4-:R-:W-:Y:S01]  /*9b80*/  VIADD R6, R0, 0x6a ;  /* 0x0000006a00067836 */ /* 0x010fe20000000000 */
[-C--:B------:R-:W-:Y:S01]  /*9b90*/  LEA.HI.X.SX32 R9, R10, R3.reuse, 0x1, P3 ;  /* 0x000000030a097211 */ /* 0x080fe200018f0eff */
[----:B------:R-:W0:Y:S01]  /*9ba0*/  LDCU UR4, c[0x0][0x39c] ;  /* 0x00007380ff0477ac */ /* 0x000e220008000800 */
[-C--:B------:R-:W-:Y:S02]  /*9bb0*/  LEA R4, P3, R11, R2.reuse, 0x1 ;  /* 0x000000020b047211 */ /* 0x080fe400078608ff */
[----:B------:R-:W-:Y:S01]  /*9bc0*/  PRMT R7, R104, 0x7632, R7 ;  /* 0x0000763268077816 */ /* 0x000fe20000000007 */
[----:B------:R-:W-:Y:S01]  /*9bd0*/  @P1 STG.E.U16 desc[UR22][R8.64], R104 ;  /* 0x0000006808001986 */ /* 0x000fe2000c101516 */
[----:B-1----:R-:W-:Y:S01]  /*9be0*/  ISETP.LT.AND P1, PT, R5, UR7, !P0 ;  /* 0x0000000705007c0c */ /* 0x002fe2000c721270 */
[----:B------:R-:W1:Y:S01]  /*9bf0*/  LDCU UR7, c[0x0][0x39c] ;  /* 0x00007380ff0777ac */ /* 0x000e620008000800 */
[C---:B------:R-:W-:Y:S01]  /*9c00*/  LEA.HI.X.SX32 R5, R11.reuse, R3, 0x1, P3 ;  /* 0x000000030b057211 */ /* 0x040fe200018f0eff */
[----:B------:R-:W-:Y:S01]  /*9c10*/  VIADD R11, R11, UR5 ;  /* 0x000000050b0b7c36 */ /* 0x000fe20008000000 */
[----:B--2---:R-:W-:Y:S01]  /*9c20*/  ISETP.LT.AND P3, PT, R6, UR6, !P0 ;  /* 0x0000000606007c0c */ /* 0x004fe2000c761270 */
[----:B------:R-:W2:Y:S02]  /*9c30*/  LDCU UR6, c[0x0][0x39c] ;  /* 0x00007380ff0677ac */ /* 0x000ea40008000800 */
[----:B------:R3:W-:Y:S01]  /*9c40*/  @P4 STG.E.U16 desc[UR22][R4.64], R7 ;  /* 0x0000000704004986 */ /* 0x0007e2000c101516 */
[C---:B------:R-:W-:Y:S01]  /*9c50*/  LEA R6, P4, R11.reuse, R2, 0x1 ;  /* 0x000000020b067211 */ /* 0x040fe200078808ff */
[----:B------:R-:W-:-:S03]  /*9c60*/  VIADD R10, R11, UR5 ;  /* 0x000000050b0a7c36 */ /* 0x000fc60008000000 */
        /* <DEDUP_REMOVED lines=42> */
[----:B----4-:R-:W-:-:S04]  /*9f10*/  LEA R8, P6, R11, R2, 0x1 ;  /* 0x000000020b087211 */ /* 0x010fc800078c08ff */
[CC--:B------:R-:W-:Y:S01]  /*9f20*/  LEA.HI.X.SX32 R9, R11.reuse, R3.reuse, 0x1, P6 ;  /* 0x000000030b097211 */ /* 0x0c0fe200030f0eff */
[----:B------:R-:W-:Y:S01]  /*9f30*/  VIADD R11, R11, UR5 ;  /* 0x000000050b0b7c36 */ /* 0x000fe20008000000 */
[----:B---3--:R-:W-:Y:S01]  /*9f40*/  LEA.HI.X.SX32 R7, R10, R3, 0x1, P4 ;  /* 0x000000030a077211 */ /* 0x008fe200020f0eff */
[----:B------:R-:W-:Y:S01]  /*9f50*/  VIADD R4, R0, 0x71 ;  /* 0x0000007100047836 */ /* 0x000fe20000000000 */
[----:B0-----:R-:W-:Y:S01]  /*9f60*/  ISETP.LT.AND P4, PT, R12, UR4, !P0 ;  /* 0x000000040c007c0c */ /* 0x001fe2000c781270 */
[----:B------:R-:W0:Y:S01]  /*9f70*/  LDCU UR4, c[0x0][0x39c] ;  /* 0x00007380ff0477ac */ /* 0x000e220008000800 */
[----:B------:R-:W-:Y:S01]  /*9f80*/  PRMT R5, R112, 0x7632, R5 ;  /* 0x0000763270057816 */ /* 0x000fe20000000005 */
[----:B------:R3:W-:Y:S01]  /*9f90*/  @P2 STG.E.U16 desc[UR22][R6.64], R112 ;  /* 0x0000007006002986 */ /* 0x0007e2000c101516 */
[----:B--2---:R-:W-:Y:S01]  /*9fa0*/  ISETP.LT.AND P2, PT, R4, UR6, !P0 ;  /* 0x0000000604007c0c */ /* 0x004fe2000c741270 */
[----:B------:R-:W2:Y:S01]  /*9fb0*/  LDCU UR6, c[0x0][0x39c] ;  /* 0x00007380ff0677ac */ /* 0x000ea20008000800 */
[C---:B------:R-:W-:Y:S01]  /*9fc0*/  VIADD R10, R11.reuse, UR5 ;  /* 0x000000050b0a7c36 */ /* 0x040fe20008000000 */
[----:B------:R4:W-:Y:S01]  /*9fd0*/  @P5 STG.E.U16 desc[UR22][R8.64], R5 ;  /* 0x0000000508005986 */ /* 0x0009e2000c101516 */
[----:B------:R-:W-:Y:S01]  /*9fe0*/  LEA R4, P5, R11, R2, 0x1 ;  /* 0x000000020b047211 */ /* 0x000fe200078a08ff */
[----:B------:R-:W-:-:S02]  /*9ff0*/  VIADD R12, R0, 0x76 ;  /* 0x00000076000c7836 */ /* 0x000fc40000000000 */
[C---:B---3--:R-:W-:Y:S02]  /*a000*/  VIADD R6, R0.reuse, 0x72 ;  /* 0x0000007200067836 */ /* 0x048fe40000000000 */
        /* <DEDUP_REMOVED lines=21> */
[----:B0-----:R-:W-:Y:S01]  /*a160*/  ISETP.LT.AND P4, PT, R10, UR4, !P0 ;  /* 0x000000040a007c0c */ /* 0x001fe2000c781270 */
[----:B------:R-:W0:Y:S01]  /*a170*/  LDCU UR4, c[0x0][0x39c] ;  /* 0x00007380ff0477ac */ /* 0x000e220008000800 */
[----:B---3--:R-:W-:Y:S02]  /*a180*/  PRMT R7, R116, 0x7632, R7 ;  /* 0x0000763274077816 */ /* 0x008fe40000000007 */
[C---:B------:R-:W-:Y:S01]  /*a190*/  LEA.HI.X.SX32 R5, R11.reuse, R3, 0x1, P3 ;  /* 0x000000030b057211 */ /* 0x040fe200018f0eff */
[----:B------:R-:W-:Y:S01]  /*a1a0*/  VIADD R11, R11, UR5 ;  /* 0x000000050b0b7c36 */ /* 0x000fe20008000000 */
[----:B--2---:R-:W-:Y:S01]  /*a1b0*/  ISETP.LT.AND P3, PT, R12, UR6, !P0 ;  /* 0x000000060c007c0c */ /* 0x004fe2000c761270 */
[----:B------:R-:W2:Y:S01]  /*a1c0*/  LDCU UR6, c[0x0][0x39c] ;  /* 0x00007380ff0677ac */ /* 0x000ea20008000800 */
[----:B------:R-:W-:Y:S01]  /*a1d0*/  VIADD R12, R0, 0x7d ;  /* 0x0000007d000c7836 */ /* 0x000fe20000000000 */
[----:B------:R3:W-:Y:S01]  /*a1e0*/  @P2 STG.E.U16 desc[UR22][R4.64], R7 ;  /* 0x0000000704002986 */ /* 0x0007e2000c101516 */
[C---:B------:R-:W-:Y:S01]  /*a1f0*/  LEA R6, P2, R11.reuse, R2, 0x1 ;  /* 0x000000020b067211 */ /* 0x040fe200078408ff */
[----:B------:R-:W-:-:S02]  /*a200*/  VIADD R10, R11, UR5 ;  /* 0x000000050b0a7c36 */ /* 0x000fc40008000000 */
[C---:B----4-:R-:W-:Y:S01]  /*a210*/  VIADD R9, R0.reuse, 0x77 ;  /* 0x0000007700097836 */ /* 0x050fe20000000000 */
[-C--:B---3--:R-:W-:Y:S01]  /*a220*/  LEA.HI.X.SX32 R7, R11, R3.reuse, 0x1, P2 ;  /* 0x000000030b077211 */ /* 0x088fe200010f0eff */
[----:B------:R-:W-:Y:S01]  /*a230*/  VIADD R4, R0, 0x78 ;  /* 0x0000007800047836 */ /* 0x000fe20000000000 */
[-C--:B------:R-:W-:Y:S02]  /*a240*/  LEA R8, P2, R10, R2.reuse, 0x1 ;  /* 0x000000020a087211 */ /* 0x080fe400078408ff */
[----:B------:R-:W-:Y:S01]  /*a250*/  PRMT R5, R118, 0x7632, R5 ;  /* 0x0000763276057816 */ /* 0x000fe20000000005 */
[----:B------:R-:W-:Y:S01]  /*a260*/  @P6 STG.E.U16 desc[UR22][R6.64], R118 ;  /* 0x0000007606006986 */ /* 0x000fe2000c101516 */
[----:B-1----:R-:W-:Y:S01]  /*a270*/  ISETP.LT.AND P6, PT, R9, UR7, !P0 ;  /* 0x0000000709007c0c */ /* 0x002fe2000c7c1270 */
[----:B------:R-:W1:Y:S01]  /*a280*/  LDCU UR7, c[0x0][0x39c] ;  /* 0x00007380ff0777ac */ /* 0x000e620008000800 */
[C---:B------:R-:W-:Y:S01]  /*a290*/  LEA.HI.X.SX32 R9, R10.reuse, R3, 0x1, P2 ;  /* 0x000000030a097211 */ /* 0x040fe200010f0eff */
[----:B------:R-:W-:Y:S01]  /*a2a0*/  VIADD R10, R10, UR5 ;  /* 0x000000050a0a7c36 */ /* 0x000fe20008000000 */
[----:B0-----:R-:W-:Y:S01]  /*a2b0*/  ISETP.LT.AND P2, PT, R4, UR4, !P0 ;  /* 0x0000000404007c0c */ /* 0x001fe2000c741270 */
[----:B------:R-:W0:Y:S02]  /*a2c0*/  LDCU UR4, c[0x0][0x39c] ;  /* 0x00007380ff0477ac */ /* 0x000e240008000800 */
[----:B------:R3:W-:Y:S01]  /*a2d0*/  @P1 STG.E.U16 desc[UR22][R8.64], R5 ;  /* 0x0000000508001986 */ /* 0x0007e2000c101516 */
[C---:B------:R-:W-:Y:S01]  /*a2e0*/  LEA R4, P1, R10.reuse, R2, 0x1 ;  /* 0x000000020a047211 */ /* 0x040fe200078208ff */
[----:B------:R-:W-:-:S03]  /*a2f0*/  VIADD R11, R10, UR5 ;  /* 0x000000050a0b7c36 */ /* 0x000fc60008000000 */
[-C--:B---3--:R-:W-:Y:S01]  /*a300*/  LEA.HI.X.SX32 R5, R10, R3.reuse, 0x1, P1 ;  /* 0x000000030a057211 */ /* 0x088fe200008f0eff */
[C---:B------:R-:W-:Y:S01]  /*a310*/  VIADD R10, R0.reuse, 0x79 ;  /* 0x00000079000a7836 */ /* 0x040fe20000000000 */
[C---:B------:R-:W-:Y:S01]  /*a320*/  LEA R6, P1, R11.reuse, R2, 0x1 ;  /* 0x000000020b067211 */ /* 0x040fe200078208ff */
[----:B------:R-:W-:Y:S02]  /*a330*/  VIADD R9, R0, 0x7a ;  /* 0x0000007a00097836 */ /* 0x000fe40000000000 */
[----:B------:R3:W-:Y:S01]  /*a340*/  @P5 STG.E.U16 desc[UR22][R4.64], R120 ;  /* 0x0000007804005986 */ /* 0x0007e2000c101516 */
[C---:B------:R-:W-:Y:S01]  /*a350*/  LEA.HI.X.SX32 R7, R11.reuse, R3, 0x1, P1 ;  /* 0x000000030b077211 */ /* 0x040fe200008f0eff */
[----:B------:R-:W-:Y:S01]  /*a360*/  VIADD R11, R11, UR5 ;  /* 0x000000050b0b7c36 */ /* 0x000fe20008000000 */
[----:B--2---:R-:W-:Y:S01]  /*a370*/  ISETP.LT.AND P1, PT, R10, UR6, !P0 ;  /* 0x000000060a007c0c */ /* 0x004fe2000c721270 */
[----:B------:R-:W-:Y:S01]  /*a380*/  VIADD R10, R0, 0x7b ;  /* 0x0000007b000a7836 */ /* 0x000fe20000000000 */
[----:B0-----:R-:W-:Y:S01]  /*a390*/  ISETP.LT.AND P5, PT, R9, UR4, !P0 ;  /* 0x0000000409007c0c */ /* 0x001fe2000c7a1270 */
[----:B------:R-:W0:Y:S01]  /*a3a0*/  LDCU UR4, c[0x0][0x39c] ;  /* 0x00007380ff0477ac */ /* 0x000e220008000800 */
[----:B------:R-:W2:Y:S01]  /*a3b0*/  LDCU UR6, c[0x0][0x39c] ;  /* 0x00007380ff0677ac */ /* 0x000ea20008000800 */
[----:B---3--:R-:W-:-:S05]  /*a3c0*/  PRMT R5, R120, 0x7632, R5 ;  /* 0x0000763278057816 */ /* 0x008fca0000000005 */
[----:B------:R3:W-:Y:S01]  /*a3d0*/  @P4 STG.E.U16 desc[UR22][R6.64], R5 ;  /* 0x0000000506004986 */ /* 0x0007e2000c101516 */
[----:B------:R-:W-:-:S04]  /*a3e0*/  LEA R8, P4, R11, R2, 0x1 ;  /* 0x000000020b087211 */ /* 0x000fc800078808ff */
[C---:B------:R-:W-:Y:S01]  /*a3f0*/  LEA.HI.X.SX32 R9, R11.reuse, R3, 0x1, P4 ;  /* 0x000000030b097211 */ /* 0x040fe200020f0eff */
[----:B------:R-:W-:Y:S01]  /*a400*/  VIADD R11, R11, UR5 ;  /* 0x000000050b0b7c36 */ /* 0x000fe20008000000 */
[----:B-1----:R-:W-:-:S03]  /*a410*/  ISETP.LT.AND P4, PT, R10, UR7, !P0 ;  /* 0x000000070a007c0c */ /* 0x002fc6000c781270 */
[----:B------:R1:W-:Y:S01]  /*a420*/  @P3 STG.E.U16 desc[UR22][R8.64], R122 ;  /* 0x0000007a08003986 */ /* 0x0003e2000c101516 */
[C---:B------:R-:W-:Y:S01]  /*a430*/  LEA R4, P3, R11.reuse, R2, 0x1 ;  /* 0x000000020b047211 */ /* 0x040fe200078608ff */
[----:B------:R-:W-:-:S03]  /*a440*/  VIADD R10, R11, UR5 ;  /* 0x000000050b0a7c36 */ /* 0x000fc60008000000 */
[----:B---3--:R-:W-:Y:S01]  /*a450*/  LEA.HI.X.SX32 R5, R11, R3, 0x1, P3 ;  /* 0x000000030b057211 */ /* 0x008fe200018f0eff */
[----:B------:R-:W-:Y:S01]  /*a460*/  VIADD R11, R0, 0x7c ;  /* 0x0000007c000b7836 */ /* 0x000fe20000000000 */
[----:B------:R-:W-:Y:S01]  /*a470*/  LEA R6, P3, R10, R2, 0x1 ;  /* 0x000000020a067211 */ /* 0x000fe200078608ff */
[----:B------:R-:W-:-:S03]  /*a480*/  VIADD R0, R0, 0x7f ;  /* 0x0000007f00007836 */ /* 0x000fc60000000000 */
[C---:B------:R-:W-:Y:S01]  /*a490*/  LEA.HI.X.SX32 R7, R10.reuse, R3, 0x1, P3 ;  /* 0x000000030a077211 */ /* 0x040fe200018f0eff */
[----:B------:R-:W-:Y:S01]  /*a4a0*/  VIADD R10, R10, UR5 ;  /* 0x000000050a0a7c36 */ /* 0x000fe20008000000 */
[----:B-1----:R-:W-:Y:S02]  /*a4b0*/  PRMT R9, R122, 0x7632, R9 ;  /* 0x000076327a097816 */ /* 0x002fe40000000009 */
[----:B0-----:R-:W-:Y:S01]  /*a4c0*/  ISETP.LT.AND P3, PT, R11, UR4, !P0 ;  /* 0x000000040b007c0c */ /* 0x001fe2000c761270 */
[C---:B------:R-:W-:Y:S01]  /*a4d0*/  VIADD R11, R10.reuse, UR5 ;  /* 0x000000050a0b7c36 */ /* 0x040fe20008000000 */
[----:B------:R-:W0:Y:S01]  /*a4e0*/  LDCU UR4, c[0x0][0x39c] ;  /* 0x00007380ff0477ac */ /* 0x000e220008000800 */
[----:B------:R1:W-:Y:S04]  /*a4f0*/  @P6 STG.E.U16 desc[UR22][R4.64], R9 ;  /* 0x0000000904006986 */ /* 0x0003e8000c101516 */
[----:B------:R3:W-:Y:S01]  /*a500*/  @P2 STG.E.U16 desc[UR22][R6.64], R124 ;  /* 0x0000007c06002986 */ /* 0x0007e2000c101516 */
[----:B------:R-:W-:-:S04]  /*a510*/  LEA R8, P2, R10, R2, 0x1 ;  /* 0x000000020a087211 */ /* 0x000fc800078408ff */
[----:B-1----:R-:W-:Y:S01]  /*a520*/  LEA.HI.X.SX32 R9, R10, R3, 0x1, P2 ;  /* 0x000000030a097211 */ /* 0x002fe200010f0eff */
[C---:B------:R-:W-:Y:S01]  /*a530*/  VIADD R10, R11.reuse, UR5 ;  /* 0x000000050b0a7c36 */ /* 0x040fe20008000000 */
[----:B------:R-:W-:Y:S02]  /*a540*/  PRMT R5, R124, 0x7632, R5 ;  /* 0x000076327c057816 */ /* 0x000fe40000000005 */
[----:B--2---:R-:W-:Y:S01]  /*a550*/  ISETP.LT.AND P2, PT, R12, UR6, !P0 ;  /* 0x000000060c007c0c */ /* 0x004fe2000c741270 */
[C---:B------:R-:W-:Y:S01]  /*a560*/  VIADD R13, R10.reuse, UR5 ;  /* 0x000000050a0d7c36 */ /* 0x040fe20008000000 */
[----:B------:R-:W1:Y:S01]  /*a570*/  LDCU UR6, c[0x0][0x39c] ;  /* 0x00007380ff0677ac */ /* 0x000e620008000800 */
[----:B------:R2:W-:Y:S01]  /*a580*/  @P1 STG.E.U16 desc[UR22][R8.64], R5 ;  /* 0x0000000508001986 */ /* 0x0005e2000c101516 */
[-C--:B------:R-:W-:Y:S01]  /*a590*/  LEA R4, P1, R11, R2.reuse, 0x1 ;  /* 0x000000020b047211 */ /* 0x080fe200078208ff */
[----:B------:R-:W-:Y:S01]  /*a5a0*/  VIADD R14, R13, UR5 ;  /* 0x000000050d0e7c36 */ /* 0x000fe20008000000 */
[----:B---3--:R-:W-:-:S03]  /*a5b0*/  LEA R6, P6, R10, R2, 0x1 ;  /* 0x000000020a067211 */ /* 0x008fc600078c08ff */
[----:B------:R-:W-:Y:S01]  /*a5c0*/  VIADD R15, R14, UR5 ;  /* 0x000000050e0f7c36 */ /* 0x000fe20008000000 */
[-C--:B------:R-:W-:Y:S02]  /*a5d0*/  LEA.HI.X.SX32 R7, R10, R3.reuse, 0x1, P6 ;  /* 0x000000030a077211 */ /* 0x080fe400030f0eff */
[-C--:B------:R-:W-:Y:S01]  /*a5e0*/  LEA R12, P6, R14, R2.reuse, 0x1 ;  /* 0x000000020e0c7211 */ /* 0x080fe200078c08ff */
[----:B------:R-:W-:Y:S01]  /*a5f0*/  VIADD R16, R15, UR5 ;  /* 0x000000050f107c36 */ /* 0x000fe20008000000 */
[----:B--2---:R-:W-:Y:S02]  /*a600*/  LEA.HI.X.SX32 R5, R11, R3, 0x1, P1 ;  /* 0x000000030b057211 */ /* 0x004fe400008f0eff */
[----:B------:R-:W-:-:S03]  /*a610*/  LEA R10, P1, R13, R2, 0x1 ;  /* 0x000000020d0a7211 */ /* 0x000fc600078208ff */
[----:B------:R2:W-:Y:S01]  /*a620*/  @P5 STG.E.U16 desc[UR22][R4.64], R126 ;  /* 0x0000007e04005986 */ /* 0x0005e2000c101516 */
[-C--:B------:R-:W-:Y:S02]  /*a630*/  LEA.HI.X.SX32 R11, R13, R3.reuse, 0x1, P1 ;  /* 0x000000030d0b7211 */ /* 0x080fe400008f0eff */
[-C--:B------:R-:W-:Y:S02]  /*a640*/  LEA.HI.X.SX32 R13, R14, R3.reuse, 0x1, P6 ;  /* 0x000000030e0d7211 */ /* 0x080fe400030f0eff */
[----:B------:R-:W-:Y:S02]  /*a650*/  LEA R8, P6, R16, R2, 0x1 ;  /* 0x0000000210087211 */ /* 0x000fe400078c08ff */
[----:B0-----:R-:W-:Y:S02]  /*a660*/  ISETP.LT.AND P1, PT, R17, UR4, !P0 ;  /* 0x0000000411007c0c */ /* 0x001fe4000c721270 */
[----:B-1----:R-:W-:Y:S02]  /*a670*/  ISETP.LT.AND P0, PT, R0, UR6, !P0 ;  /* 0x0000000600007c0c */ /* 0x002fe4000c701270 */
[----:B------:R-:W-:-:S02]  /*a680*/  LEA.HI.X.SX32 R9, R16, R3, 0x1, P6 ;  /* 0x0000000310097211 */ /* 0x000fc400030f0eff */
[----:B------:R-:W-:Y:S02]  /*a690*/  PRMT R0, R126, 0x7632, R0 ;  /* 0x000076327e007816 */ /* 0x000fe40000000000 */
[C---:B------:R-:W-:Y:S02]  /*a6a0*/  LEA R2, P6, R15.reuse, R2, 0x1 ;  /* 0x000000020f027211 */ /* 0x040fe400078c08ff */
[----:B--2---:R-:W-:Y:S01]  /*a6b0*/  PRMT R5, R128, 0x7632, R5 ;  /* 0x0000763280057816 */ /* 0x004fe20000000005 */
[----:B------:R0:W-:Y:S01]  /*a6c0*/  @P4 STG.E.U16 desc[UR22][R6.64], R0 ;  /* 0x0000000006004986 */ /* 0x0001e2000c101516 */
[----:B------:R-:W-:-:S03]  /*a6d0*/  LEA.HI.X.SX32 R3, R15, R3, 0x1, P6 ;  /* 0x000000030f037211 */ /* 0x000fc600030f0eff */
[----:B------:R1:W-:Y:S04]  /*a6e0*/  @P3 STG.E.U16 desc[UR22][R10.64], R128 ;  /* 0x000000800a003986 */ /* 0x0003e8000c101516 */
[----:B------:R1:W-:Y:S01]  /*a6f0*/  @P2 STG.E.U16 desc[UR22][R12.64], R5 ;  /* 0x000000050c002986 */ /* 0x0003e2000c101516 */
[----:B0-----:R-:W-:-:S03]  /*a700*/  PRMT R7, R130, 0x7632, R7 ;  /* 0x0000763282077816 */ /* 0x001fc60000000007 */
[----:B------:R1:W-:Y:S04]  /*a710*/  @P1 STG.E.U16 desc[UR22][R2.64], R130 ;  /* 0x0000008202001986 */ /* 0x0003e8000c101516 */
[----:B------:R1:W-:Y:S01]  /*a720*/  @P0 STG.E.U16 desc[UR22][R8.64], R7 ;  /* 0x0000000708000986 */ /* 0x0003e2000c101516 */
[----:B-----5:R-:W-:Y:S06]  /*a730*/  BAR.SYNC.DEFER_BLOCKING 0x0 ;  /* 0x0000000000007b1d */ /* 0x020fec0000010000 */
[----:B------:R-:W-:Y:S05]  /*a740*/  BRA.U UP0, `(.L_x_14) ;  /* 0x0000000100a07547 */ /* 0x000fea000b800000 */
[----:B------:R-:W0:Y:S01]  /*a750*/  S2UR UR5, SR_CgaCtaId ;  /* 0x00000000000579c3 */ /* 0x000e220000008800 */
[----:B------:R-:W-:Y:S01]  /*a760*/  NOP ;  /* 0x0000000000007918 */ /* 0x000fe20000000000 */
[----:B------:R-:W-:Y:S01]  /*a770*/  UMOV UR4, 0x50 ;  /* 0x0000005000047882 */ /* 0x000fe20000000000 */
[----:B------:R-:W-:Y:S02]  /*a780*/  IMAD.U32 R0, RZ, RZ, UR10 ;  /* 0x0000000aff007e24 */ /* 0x000fe4000f8e00ff */
[----:B-1----:R-:W-:Y:S02]  /*a790*/  IMAD.MOV.U32 R3, RZ, RZ, 0xff ;  /* 0x000000ffff037424 */ /* 0x002fe400078e00ff */
[----:B------:R-:W-:Y:S01]  /*a7a0*/  IMAD.MOV.U32 R7, RZ, RZ, 0x1 ;  /* 0x00000001ff077424 */ /* 0x000fe200078e00ff */
[----:B------:R-:W-:-:S04]  /*a7b0*/  LOP3.LUT R0, R0, 0xffff, RZ, 0xc0, !PT ;  /* 0x0000ffff00007812 */ /* 0x000fc800078ec0ff */
[----:B------:R-:W-:-:S05]  /*a7c0*/  SHF.R.U32.HI R0, RZ, 0x5, R0 ;  /* 0x00000005ff007819 */ /* 0x000fca0000011600 */
[----:B------:R-:W-:Y:S01]  /*a7d0*/  VIADD R2, R0, 0x10 ;  /* 0x0000001000027836 */ /* 0x000fe20000000000 */
[----:B------:R-:W-:Y:S01]  /*a7e0*/  SHF.L.U32 R0, R3, R0, RZ ;  /* 0x0000000003007219 */ /* 0x000fe200000006ff */
[----:B0-----:R-:W-:-:S03]  /*a7f0*/  ULEA UR6, UR5, UR4, 0x18 ;  /* 0x0000000405067291 */ /* 0x001fc6000f8ec0ff */
[----:B------:R-:W-:-:S04]  /*a800*/  SHF.L.U32 R3, R7, R2, RZ ;  /* 0x0000000207037219 */ /* 0x000fc800000006ff */
[----:B------:R-:W-:Y:S02]  /*a810*/  LOP3.LUT R0, R3, R0, RZ, 0xfc, !PT ;  /* 0x0000000003007212 */ /* 0x000fe400078efcff */
[----:B------:R-:W0:Y:S02]  /*a820*/  LDS R5, [UR6] ;  /* 0x00000006ff057984 */ /* 0x000e240008000800 */
[C---:B------:R-:W-:Y:S02]  /*a830*/  LOP3.LUT R2, R0.reuse, 0xffff, RZ, 0xc0, !PT ;  /* 0x0000ffff00027812 */ /* 0x040fe400078ec0ff */
[----:B0-----:R-:W-:-:S04]  /*a840*/  LOP3.LUT R3, R0, 0xffff, R5, 0x80, !PT ;  /* 0x0000ffff00037812 */ /* 0x001fc800078e8005 */
[----:B------:R-:W-:-:S13]  /*a850*/  ISETP.NE.AND P0, PT, R3, R2, PT ;  /* 0x000000020300720c */ /* 0x000fda0003f05270 */
[----:B------:R-:W-:Y:S05]  /*a860*/  @P0 BRA `(.L_x_15) ;  /* 0x0000000000500947 */ /* 0x000fea0003800000 */
[----:B------:R-:W-:Y:S02]  /*a870*/  SHF.R.U32.HI R5, RZ, 0x10, R5 ;  /* 0x00000010ff057819 */ /* 0x000fe40000011605 */
[----:B------:R-:W-:-:S04]  /*a880*/  SHF.R.U32.HI R2, RZ, 0x10, R0 ;  /* 0x00000010ff027819 */ /* 0x000fc80000011600 */
[----:B------:R-:W-:-:S04]  /*a890*/  LOP3.LUT R5, R5, R2, RZ, 0xc0, !PT ;  /* 0x0000000205057212 */ /* 0x000fc800078ec0ff */
[----:B------:R-:W-:-:S13]  /*a8a0*/  ISETP.NE.AND P0, PT, R5, R2, PT ;  /* 0x000000020500720c */ /* 0x000fda0003f05270 */
[----:B------:R-:W-:Y:S05]  /*a8b0*/  @P0 BRA `(.L_x_16) ;  /* 0x0000000000300947 */ /* 0x000fea0003800000 */
[----:B------:R-:W-:Y:S01]  /*a8c0*/  R2UR UR4, R0 ;  /* 0x00000000000472ca */ /* 0x000fe200000e0000 */
[----:B------:R-:W-:Y:S01]  /*a8d0*/  VOTEU.ANY UR5, UPT, PT ;  /* 0x0000000000057886 */ /* 0x000fe200038e0100 */
[----:B------:R-:W0:Y:S01]  /*a8e0*/  S2R R0, SR_LANEID ;  /* 0x0000000000007919 */ /* 0x000e220000000000 */
[----:B------:R-:W-:-:S10]  /*a8f0*/  UFLO.U32 UR5, UR5 ;  /* 0x00000005000572bd */ /* 0x000fd400080e0000 */
[----:B------:R-:W-:-:S06]  /*a900*/  ULOP3.LUT UR4, URZ, UR4, URZ, 0x33, !UPT ;  /* 0x00000004ff047292 */ /* 0x000fcc000f8e33ff */
[----:B------:R-:W-:-:S04]  /*a910*/  IMAD.U32 R2, RZ, RZ, UR4 ;  /* 0x00000004ff027e24 */ /* 0x000fc8000f8e00ff */
[----:B------:R-:W1:Y:S02]  /*a920*/  REDUX UR7, R2 ;  /* 0x00000000020773c4 */ /* 0x000e640000000000 */
[----:B------:R2:W-:Y:S01]  /*a930*/  UTCATOMSWS.AND URZ, UR4 ;  /* 0x0000000400ff79e3 */ /* 0x0005e20008000000 */
[----:B0-----:R-:W-:Y:S01]  /*a940*/  ISETP.EQ.U32.AND P0, PT, R0, UR5, PT ;  /* 0x0000000500007c0c */ /* 0x001fe2000bf02070 */
[----:B-1----:R-:W-:-:S12]  /*a950*/  IMAD.U32 R0, RZ, RZ, UR7 ;  /* 0x00000007ff007e24 */ /* 0x002fd8000f8e00ff */
[----:B------:R2:W-:Y:S01]  /*a960*/  @P0 ATOMS.AND RZ, [UR6], R0 ;  /* 0x00000000ffff098c */ /* 0x0005e2000a800006 */
[----:B------:R-:W-:Y:S05]  /*a970*/  BRA `(.L_x_14) ;  /* 0x0000000000147947 */ /* 0x000fea0003800000 */
.L_x_16:
[----:B------:R-:W-:-:S07]  /*a980*/  MOV R2, 0xa9a0 ;  /* 0x0000a9a000027802 */ /* 0x000fce0000000f00 */
[----:B------:R-:W-:Y:S05]  /*a990*/  CALL.REL.NOINC `($__internal_0_$__cuda_sm10x_tcgen05_guardrail_trap_col_being_dealloced_not_returned_by_alloc) ;  /* 0x00000000002c7944 */ /* 0x000fea0003c00000 */
[----:B------:R-:W-:Y:S05]  /*a9a0*/  BRA `(.L_x_14) ;  /* 0x0000000000087947 */ /* 0x000fea0003800000 */
.L_x_15:
[----:B------:R-:W-:-:S07]  /*a9b0*/  MOV R2, 0xa9d0 ;  /* 0x0000a9d000027802 */ /* 0x000fce0000000f00 */
[----:B------:R-:W-:Y:S05]  /*a9c0*/  CALL.REL.NOINC `($__internal_2_$__cuda_sm10x_tcgen05_guardrail_trap_unallocated_columns_being_dealloced) ;  /* 0x0000000000387944 */ /* 0x000fea0003c00000 */
.L_x_14:
[----:B------:R-:W-:Y:S01]  /*a9d0*/  NOP ;  /* 0x0000000000007918 */ /* 0x000fe20000000000 */
[----:B--2---:R-:W-:Y:S05]  /*a9e0*/  EXIT ;  /* 0x000000000000794d */ /* 0x004fea0003800000 */
.L_x_9:
[----:B------:R-:W0:Y:S02]  /*a9f0*/  SYNCS.PHASECHK.TRANS64.TRYWAIT P1, [UR8], R10 ;  /* 0x0000000aff0075a7 */ /* 0x000e240008021108 */
[----:B0-----:R-:W-:Y:S05]  /*aa00*/  @!P1 BRA `(.L_x_9) ;  /* 0xfffffffc00f89947 */ /* 0x001fea000383ffff */
[----:B------:R-:W-:Y:S05]  /*aa10*/  BRA `(.L_x_17) ;  /* 0xffffffb000787947 */ /* 0x000fea000383ffff */
.L_x_13:
[----:B------:R-:W1:Y:S02]  /*aa20*/  SYNCS.PHASECHK.TRANS64.TRYWAIT P0, [UR8], R3 ;  /* 0x00000003ff0075a7 */ /* 0x000e640008001108 */
[----:B-1----:R-:W-:Y:S05]  /*aa30*/  @!P0 BRA `(.L_x_13) ;  /* 0xfffffffc00f88947 */ /* 0x002fea000383ffff */
[----:B------:R-:W-:Y:S05]  /*aa40*/  BRA `(.L_x_12) ;  /* 0xffffffbc005c7947 */ /* 0x000fea000383ffff */
        .weak           $__internal_0_$__cuda_sm10x_tcgen05_guardrail_trap_col_being_dealloced_not_returned_by_alloc
        .type           $__internal_0_$__cuda_sm10x_tcgen05_guardrail_trap_col_being_dealloced_not_returned_by_alloc,@function
        .size           $__internal_0_$__cuda_sm10x_tcgen05_guardrail_trap_col_being_dealloced_not_returned_by_alloc,($__internal_1_$__cuda_sm10x_tcgen05_guardrail_trap_phase_invalid_during_alloc - $__internal_0_$__cuda_sm10x_tcgen05_guardrail_trap_col_being_dealloced_not_returned_by_alloc)
$__internal_0_$__cuda_sm10x_tcgen05_guardrail_trap_col_being_dealloced_not_returned_by_alloc:
[----:B------:R-:W-:Y:S05]  /*aa50*/  BPT.TRAP 0x1 ;  /* 0x000000040000795c */ /* 0x000fea0000300000 */
[----:B------:R-:W-:-:S04]  /*aa60*/  IMAD.MOV.U32 R3, RZ, RZ, 0x0 ;  /* 0x00000000ff037424 */ /* 0x000fc800078e00ff */
[----:B------:R-:W-:Y:S05]  /*aa70*/  RET.REL.NODEC R2 `(matmul_kernel) ;  /* 0xffffff5402607950 */ /* 0x000fea0003c3ffff */
        .weak           $__internal_1_$__cuda_sm10x_tcgen05_guardrail_trap_phase_invalid_during_alloc
        .type           $__internal_1_$__cuda_sm10x_tcgen05_guardrail_trap_phase_invalid_during_alloc,@function
        .size           $__internal_1_$__cuda_sm10x_tcgen05_guardrail_trap_phase_invalid_during_alloc,($__internal_2_$__cuda_sm10x_tcgen05_guardrail_trap_unallocated_columns_being_dealloced - $__internal_1_$__cuda_sm10x_tcgen05_guardrail_trap_phase_invalid_during_alloc)
$__internal_1_$__cuda_sm10x_tcgen05_guardrail_trap_phase_invalid_during_alloc:
[----:B------:R-:W-:Y:S05]  /*aa80*/  BPT.TRAP 0x1 ;  /* 0x000000040000795c */ /* 0x000fea0000300000 */
[----:B------:R-:W-:-:S04]  /*aa90*/  IMAD.MOV.U32 R3, RZ, RZ, 0x0 ;  /* 0x00000000ff037424 */ /* 0x000fc800078e00ff */
[----:B------:R-:W-:Y:S05]  /*aaa0*/  RET.REL.NODEC R2 `(matmul_kernel) ;  /* 0xffffff5402547950 */ /* 0x000fea0003c3ffff */
        .weak           $__internal_2_$__cuda_sm10x_tcgen05_guardrail_trap_unallocated_columns_being_dealloced
        .type           $__internal_2_$__cuda_sm10x_tcgen05_guardrail_trap_unallocated_columns_being_dealloced,@function
        .size           $__internal_2_$__cuda_sm10x_tcgen05_guardrail_trap_unallocated_columns_being_dealloced,(.L_x_21 - $__internal_2_$__cuda_sm10x_tcgen05_guardrail_trap_unallocated_columns_being_dealloced)
$__internal_2_$__cuda_sm10x_tcgen05_guardrail_trap_unallocated_columns_being_dealloced:
[----:B------:R-:W-:Y:S05]  /*aab0*/  BPT.TRAP 0x1 ;  /* 0x000000040000795c */ /* 0x000fea0000300000 */
[----:B------:R-:W-:-:S04]  /*aac0*/  IMAD.MOV.U32 R3, RZ, RZ, 0x0 ;  /* 0x00000000ff037424 */ /* 0x000fc800078e00ff */
[----:B------:R-:W-:Y:S05]  /*aad0*/  RET.REL.NODEC R2 `(matmul_kernel) ;  /* 0xffffff5402487950 */ /* 0x000fea0003c3ffff */
.L_x_18:
[----:B------:R-:W-:-:S00]  /*aae0*/  BRA `(.L_x_18) ;  /* 0xfffffffc00fc7947 */ /* 0x000fc0000383ffff */
[----:B------:R-:W-:-:S00]  /*aaf0*/  NOP ;  /* 0x0000000000007918 */ /* 0x000fc00000000000 */
        /* <DEDUP_REMOVED lines=8> */
.L_x_21:


//--------------------- .nv.shared.matmul_kernel  --------------------------
	.section	.nv.shared.matmul_kernel,"aw",@nobits
	.sectionflags	@""
	.align	16
	.zero		1024


//--------------------- .nv.shared.reserved.0     --------------------------
	.section	.nv.shared.reserved.0,"aw",@nobits
	.align	8
	.weak		__nv_reservedSMEM_offset_0_alias
	.size		__nv_reservedSMEM_offset_0_alias, 0, 64
	.other		__nv_reservedSMEM_offset_0_alias,@"STO_CUDA_RESERVED_SHARED STV_DEFAULT"
__nv_reservedSMEM_offset_0_alias:
	.zero		0
.nv.shared.reserved.0:
	.zero		64
	.weak		__nv_reservedSMEM_allocation_phase
	.type		__nv_reservedSMEM_allocation_phase,@object
	.size		__nv_reservedSMEM_allocation_phase,(.L_0 - __nv_reservedSMEM_allocation_phase)
__nv_reservedSMEM_allocation_phase:
	.zero		1
.L_0:
	.zero		7
	.weak		__nv_reservedSMEM_devtool_atexit_pc
	.type		__nv_reservedSMEM_devtool_atexit_pc,@object
	.size		__nv_reservedSMEM_devtool_atexit_pc,(__nv_reservedSMEM_allocation_mask - __nv_reservedSMEM_devtool_atexit_pc)
__nv_reservedSMEM_devtool_atexit_pc:
	.zero		8
	.weak		__nv_reservedSMEM_allocation_mask
	.type		__nv_reservedSMEM_allocation_mask,@object
	.size		__nv_reservedSMEM_allocation_mask,(.L_2 - __nv_reservedSMEM_allocation_mask)
__nv_reservedSMEM_allocation_mask:
	.zero		4
.L_2:


//--------------------- .nv.constant0.matmul_kernel --------------------------
	.section	.nv.constant0.matmul_kernel,"a",@progbits
	.sectionflags	@""
	.align	4
.nv.constant0.matmul_kernel:
	.zero		976


//--------------------- SYMBOLS --------------------------

	.type		.nv.reservedSmem.offset0,@object
	.size		.nv.reservedSmem.offset0,0x4
	.type		.nv.reservedSmem.cap,@object
	.size		.nv.reservedSmem.cap,0x4
